//
// Generated by NVIDIA NVVM Compiler
//
// Compiler Build ID: CL-36424714
// Cuda compilation tools, release 13.0, V13.0.88
// Based on NVVM 20.0.0
//

.version 9.0
.target sm_100
.address_size 64

	// .globl	_Z6phase1iiPii
// _ZZ6phase1iiPiiE1s has been demoted
// _ZZ6phase2iiPiiE1s has been demoted
// _ZZ6phase3iiPiiiE1s has been demoted

.visible .entry _Z6phase1iiPii(
	.param .u32 _Z6phase1iiPii_param_0,
	.param .u32 _Z6phase1iiPii_param_1,
	.param .u64 .ptr .align 1 _Z6phase1iiPii_param_2,
	.param .u32 _Z6phase1iiPii_param_3
)
{
	.reg .pred 	%p<2>;
	.reg .b32 	%r<996>;
	.reg .b64 	%rd<7>;
	// demoted variable
	.shared .align 4 .b8 _ZZ6phase1iiPiiE1s[16384];
	ld.param.u32 	%r9, [_Z6phase1iiPii_param_1];
	ld.param.u64 	%rd3, [_Z6phase1iiPii_param_2];
	ld.param.u32 	%r10, [_Z6phase1iiPii_param_3];
	cvta.to.global.u64 	%rd4, %rd3;
	shl.b32 	%r11, %r9, 6;
	mov.u32 	%r12, %tid.y;
	mov.u32 	%r1, %tid.x;
	add.s32 	%r13, %r12, %r11;
	shl.b32 	%r2, %r12, 6;
	add.s32 	%r14, %r1, %r11;
	add.s32 	%r15, %r1, %r2;
	mad.lo.s32 	%r16, %r13, %r10, %r14;
	mul.wide.s32 	%rd5, %r16, 4;
	add.s64 	%rd1, %rd4, %rd5;
	ld.global.u32 	%r17, [%rd1];
	shl.b32 	%r18, %r15, 2;
	mov.u32 	%r19, _ZZ6phase1iiPiiE1s;
	add.s32 	%r3, %r19, %r18;
	st.shared.u32 	[%r3], %r17;
	shl.b32 	%r20, %r10, 5;
	add.s32 	%r21, %r16, %r20;
	mul.wide.s32 	%rd6, %r21, 4;
	add.s64 	%rd2, %rd4, %rd6;
	ld.global.u32 	%r22, [%rd2];
	st.shared.u32 	[%r3+8192], %r22;
	ld.global.u32 	%r23, [%rd1+128];
	st.shared.u32 	[%r3+128], %r23;
	ld.global.u32 	%r24, [%rd2+128];
	st.shared.u32 	[%r3+8320], %r24;
	bar.sync 	0;
	mov.b32 	%r995, 0;
$L__BB0_1:
	.pragma "nounroll";
	shl.b32 	%r25, %r995, 6;
	add.s32 	%r26, %r25, %r1;
	shl.b32 	%r27, %r26, 2;
	add.s32 	%r5, %r19, %r27;
	ld.shared.u32 	%r29, [%r3];
	add.s32 	%r30, %r2, %r995;
	shl.b32 	%r31, %r30, 2;
	add.s32 	%r6, %r19, %r31;
	ld.shared.u32 	%r32, [%r6];
	ld.shared.u32 	%r33, [%r5];
	add.s32 	%r34, %r33, %r32;
	min.s32 	%r35, %r29, %r34;
	st.shared.u32 	[%r3], %r35;
	ld.shared.u32 	%r36, [%r3+8192];
	ld.shared.u32 	%r37, [%r6+8192];
	ld.shared.u32 	%r38, [%r5];
	add.s32 	%r39, %r38, %r37;
	min.s32 	%r40, %r36, %r39;
	st.shared.u32 	[%r3+8192], %r40;
	ld.shared.u32 	%r41, [%r3+128];
	ld.shared.u32 	%r42, [%r6];
	ld.shared.u32 	%r43, [%r5+128];
	add.s32 	%r44, %r43, %r42;
	min.s32 	%r45, %r41, %r44;
	st.shared.u32 	[%r3+128], %r45;
	ld.shared.u32 	%r46, [%r3+8320];
	ld.shared.u32 	%r47, [%r6+8192];
	ld.shared.u32 	%r48, [%r5+128];
	add.s32 	%r49, %r48, %r47;
	min.s32 	%r50, %r46, %r49;
	st.shared.u32 	[%r3+8320], %r50;
	bar.sync 	0;
	ld.shared.u32 	%r51, [%r3];
	ld.shared.u32 	%r52, [%r6+4];
	ld.shared.u32 	%r53, [%r5+256];
	add.s32 	%r54, %r53, %r52;
	min.s32 	%r55, %r51, %r54;
	st.shared.u32 	[%r3], %r55;
	ld.shared.u32 	%r56, [%r3+8192];
	ld.shared.u32 	%r57, [%r6+8196];
	ld.shared.u32 	%r58, [%r5+256];
	add.s32 	%r59, %r58, %r57;
	min.s32 	%r60, %r56, %r59;
	st.shared.u32 	[%r3+8192], %r60;
	ld.shared.u32 	%r61, [%r3+128];
	ld.shared.u32 	%r62, [%r6+4];
	ld.shared.u32 	%r63, [%r5+384];
	add.s32 	%r64, %r63, %r62;
	min.s32 	%r65, %r61, %r64;
	st.shared.u32 	[%r3+128], %r65;
	ld.shared.u32 	%r66, [%r3+8320];
	ld.shared.u32 	%r67, [%r6+8196];
	ld.shared.u32 	%r68, [%r5+384];
	add.s32 	%r69, %r68, %r67;
	min.s32 	%r70, %r66, %r69;
	st.shared.u32 	[%r3+8320], %r70;
	bar.sync 	0;
	ld.shared.u32 	%r71, [%r3];
	ld.shared.u32 	%r72, [%r6+8];
	ld.shared.u32 	%r73, [%r5+512];
	add.s32 	%r74, %r73, %r72;
	min.s32 	%r75, %r71, %r74;
	st.shared.u32 	[%r3], %r75;
	ld.shared.u32 	%r76, [%r3+8192];
	ld.shared.u32 	%r77, [%r6+8200];
	ld.shared.u32 	%r78, [%r5+512];
	add.s32 	%r79, %r78, %r77;
	min.s32 	%r80, %r76, %r79;
	st.shared.u32 	[%r3+8192], %r80;
	ld.shared.u32 	%r81, [%r3+128];
	ld.shared.u32 	%r82, [%r6+8];
	ld.shared.u32 	%r83, [%r5+640];
	add.s32 	%r84, %r83, %r82;
	min.s32 	%r85, %r81, %r84;
	st.shared.u32 	[%r3+128], %r85;
	ld.shared.u32 	%r86, [%r3+8320];
	ld.shared.u32 	%r87, [%r6+8200];
	ld.shared.u32 	%r88, [%r5+640];
	add.s32 	%r89, %r88, %r87;
	min.s32 	%r90, %r86, %r89;
	st.shared.u32 	[%r3+8320], %r90;
	bar.sync 	0;
	ld.shared.u32 	%r91, [%r3];
	ld.shared.u32 	%r92, [%r6+12];
	ld.shared.u32 	%r93, [%r5+768];
	add.s32 	%r94, %r93, %r92;
	min.s32 	%r95, %r91, %r94;
	st.shared.u32 	[%r3], %r95;
	ld.shared.u32 	%r96, [%r3+8192];
	ld.shared.u32 	%r97, [%r6+8204];
	ld.shared.u32 	%r98, [%r5+768];
	add.s32 	%r99, %r98, %r97;
	min.s32 	%r100, %r96, %r99;
	st.shared.u32 	[%r3+8192], %r100;
	ld.shared.u32 	%r101, [%r3+128];
	ld.shared.u32 	%r102, [%r6+12];
	ld.shared.u32 	%r103, [%r5+896];
	add.s32 	%r104, %r103, %r102;
	min.s32 	%r105, %r101, %r104;
	st.shared.u32 	[%r3+128], %r105;
	ld.shared.u32 	%r106, [%r3+8320];
	ld.shared.u32 	%r107, [%r6+8204];
	ld.shared.u32 	%r108, [%r5+896];
	add.s32 	%r109, %r108, %r107;
	min.s32 	%r110, %r106, %r109;
	st.shared.u32 	[%r3+8320], %r110;
	bar.sync 	0;
	ld.shared.u32 	%r111, [%r3];
	ld.shared.u32 	%r112, [%r6+16];
	ld.shared.u32 	%r113, [%r5+1024];
	add.s32 	%r114, %r113, %r112;
	min.s32 	%r115, %r111, %r114;
	st.shared.u32 	[%r3], %r115;
	ld.shared.u32 	%r116, [%r3+8192];
	ld.shared.u32 	%r117, [%r6+8208];
	ld.shared.u32 	%r118, [%r5+1024];
	add.s32 	%r119, %r118, %r117;
	min.s32 	%r120, %r116, %r119;
	st.shared.u32 	[%r3+8192], %r120;
	ld.shared.u32 	%r121, [%r3+128];
	ld.shared.u32 	%r122, [%r6+16];
	ld.shared.u32 	%r123, [%r5+1152];
	add.s32 	%r124, %r123, %r122;
	min.s32 	%r125, %r121, %r124;
	st.shared.u32 	[%r3+128], %r125;
	ld.shared.u32 	%r126, [%r3+8320];
	ld.shared.u32 	%r127, [%r6+8208];
	ld.shared.u32 	%r128, [%r5+1152];
	add.s32 	%r129, %r128, %r127;
	min.s32 	%r130, %r126, %r129;
	st.shared.u32 	[%r3+8320], %r130;
	bar.sync 	0;
	ld.shared.u32 	%r131, [%r3];
	ld.shared.u32 	%r132, [%r6+20];
	ld.shared.u32 	%r133, [%r5+1280];
	add.s32 	%r134, %r133, %r132;
	min.s32 	%r135, %r131, %r134;
	st.shared.u32 	[%r3], %r135;
	ld.shared.u32 	%r136, [%r3+8192];
	ld.shared.u32 	%r137, [%r6+8212];
	ld.shared.u32 	%r138, [%r5+1280];
	add.s32 	%r139, %r138, %r137;
	min.s32 	%r140, %r136, %r139;
	st.shared.u32 	[%r3+8192], %r140;
	ld.shared.u32 	%r141, [%r3+128];
	ld.shared.u32 	%r142, [%r6+20];
	ld.shared.u32 	%r143, [%r5+1408];
	add.s32 	%r144, %r143, %r142;
	min.s32 	%r145, %r141, %r144;
	st.shared.u32 	[%r3+128], %r145;
	ld.shared.u32 	%r146, [%r3+8320];
	ld.shared.u32 	%r147, [%r6+8212];
	ld.shared.u32 	%r148, [%r5+1408];
	add.s32 	%r149, %r148, %r147;
	min.s32 	%r150, %r146, %r149;
	st.shared.u32 	[%r3+8320], %r150;
	bar.sync 	0;
	ld.shared.u32 	%r151, [%r3];
	ld.shared.u32 	%r152, [%r6+24];
	ld.shared.u32 	%r153, [%r5+1536];
	add.s32 	%r154, %r153, %r152;
	min.s32 	%r155, %r151, %r154;
	st.shared.u32 	[%r3], %r155;
	ld.shared.u32 	%r156, [%r3+8192];
	ld.shared.u32 	%r157, [%r6+8216];
	ld.shared.u32 	%r158, [%r5+1536];
	add.s32 	%r159, %r158, %r157;
	min.s32 	%r160, %r156, %r159;
	st.shared.u32 	[%r3+8192], %r160;
	ld.shared.u32 	%r161, [%r3+128];
	ld.shared.u32 	%r162, [%r6+24];
	ld.shared.u32 	%r163, [%r5+1664];
	add.s32 	%r164, %r163, %r162;
	min.s32 	%r165, %r161, %r164;
	st.shared.u32 	[%r3+128], %r165;
	ld.shared.u32 	%r166, [%r3+8320];
	ld.shared.u32 	%r167, [%r6+8216];
	ld.shared.u32 	%r168, [%r5+1664];
	add.s32 	%r169, %r168, %r167;
	min.s32 	%r170, %r166, %r169;
	st.shared.u32 	[%r3+8320], %r170;
	bar.sync 	0;
	ld.shared.u32 	%r171, [%r3];
	ld.shared.u32 	%r172, [%r6+28];
	ld.shared.u32 	%r173, [%r5+1792];
	add.s32 	%r174, %r173, %r172;
	min.s32 	%r175, %r171, %r174;
	st.shared.u32 	[%r3], %r175;
	ld.shared.u32 	%r176, [%r3+8192];
	ld.shared.u32 	%r177, [%r6+8220];
	ld.shared.u32 	%r178, [%r5+1792];
	add.s32 	%r179, %r178, %r177;
	min.s32 	%r180, %r176, %r179;
	st.shared.u32 	[%r3+8192], %r180;
	ld.shared.u32 	%r181, [%r3+128];
	ld.shared.u32 	%r182, [%r6+28];
	ld.shared.u32 	%r183, [%r5+1920];
	add.s32 	%r184, %r183, %r182;
	min.s32 	%r185, %r181, %r184;
	st.shared.u32 	[%r3+128], %r185;
	ld.shared.u32 	%r186, [%r3+8320];
	ld.shared.u32 	%r187, [%r6+8220];
	ld.shared.u32 	%r188, [%r5+1920];
	add.s32 	%r189, %r188, %r187;
	min.s32 	%r190, %r186, %r189;
	st.shared.u32 	[%r3+8320], %r190;
	bar.sync 	0;
	ld.shared.u32 	%r191, [%r3];
	ld.shared.u32 	%r192, [%r6+32];
	ld.shared.u32 	%r193, [%r5+2048];
	add.s32 	%r194, %r193, %r192;
	min.s32 	%r195, %r191, %r194;
	st.shared.u32 	[%r3], %r195;
	ld.shared.u32 	%r196, [%r3+8192];
	ld.shared.u32 	%r197, [%r6+8224];
	ld.shared.u32 	%r198, [%r5+2048];
	add.s32 	%r199, %r198, %r197;
	min.s32 	%r200, %r196, %r199;
	st.shared.u32 	[%r3+8192], %r200;
	ld.shared.u32 	%r201, [%r3+128];
	ld.shared.u32 	%r202, [%r6+32];
	ld.shared.u32 	%r203, [%r5+2176];
	add.s32 	%r204, %r203, %r202;
	min.s32 	%r205, %r201, %r204;
	st.shared.u32 	[%r3+128], %r205;
	ld.shared.u32 	%r206, [%r3+8320];
	ld.shared.u32 	%r207, [%r6+8224];
	ld.shared.u32 	%r208, [%r5+2176];
	add.s32 	%r209, %r208, %r207;
	min.s32 	%r210, %r206, %r209;
	st.shared.u32 	[%r3+8320], %r210;
	bar.sync 	0;
	ld.shared.u32 	%r211, [%r3];
	ld.shared.u32 	%r212, [%r6+36];
	ld.shared.u32 	%r213, [%r5+2304];
	add.s32 	%r214, %r213, %r212;
	min.s32 	%r215, %r211, %r214;
	st.shared.u32 	[%r3], %r215;
	ld.shared.u32 	%r216, [%r3+8192];
	ld.shared.u32 	%r217, [%r6+8228];
	ld.shared.u32 	%r218, [%r5+2304];
	add.s32 	%r219, %r218, %r217;
	min.s32 	%r220, %r216, %r219;
	st.shared.u32 	[%r3+8192], %r220;
	ld.shared.u32 	%r221, [%r3+128];
	ld.shared.u32 	%r222, [%r6+36];
	ld.shared.u32 	%r223, [%r5+2432];
	add.s32 	%r224, %r223, %r222;
	min.s32 	%r225, %r221, %r224;
	st.shared.u32 	[%r3+128], %r225;
	ld.shared.u32 	%r226, [%r3+8320];
	ld.shared.u32 	%r227, [%r6+8228];
	ld.shared.u32 	%r228, [%r5+2432];
	add.s32 	%r229, %r228, %r227;
	min.s32 	%r230, %r226, %r229;
	st.shared.u32 	[%r3+8320], %r230;
	bar.sync 	0;
	ld.shared.u32 	%r231, [%r3];
	ld.shared.u32 	%r232, [%r6+40];
	ld.shared.u32 	%r233, [%r5+2560];
	add.s32 	%r234, %r233, %r232;
	min.s32 	%r235, %r231, %r234;
	st.shared.u32 	[%r3], %r235;
	ld.shared.u32 	%r236, [%r3+8192];
	ld.shared.u32 	%r237, [%r6+8232];
	ld.shared.u32 	%r238, [%r5+2560];
	add.s32 	%r239, %r238, %r237;
	min.s32 	%r240, %r236, %r239;
	st.shared.u32 	[%r3+8192], %r240;
	ld.shared.u32 	%r241, [%r3+128];
	ld.shared.u32 	%r242, [%r6+40];
	ld.shared.u32 	%r243, [%r5+2688];
	add.s32 	%r244, %r243, %r242;
	min.s32 	%r245, %r241, %r244;
	st.shared.u32 	[%r3+128], %r245;
	ld.shared.u32 	%r246, [%r3+8320];
	ld.shared.u32 	%r247, [%r6+8232];
	ld.shared.u32 	%r248, [%r5+2688];
	add.s32 	%r249, %r248, %r247;
	min.s32 	%r250, %r246, %r249;
	st.shared.u32 	[%r3+8320], %r250;
	bar.sync 	0;
	ld.shared.u32 	%r251, [%r3];
	ld.shared.u32 	%r252, [%r6+44];
	ld.shared.u32 	%r253, [%r5+2816];
	add.s32 	%r254, %r253, %r252;
	min.s32 	%r255, %r251, %r254;
	st.shared.u32 	[%r3], %r255;
	ld.shared.u32 	%r256, [%r3+8192];
	ld.shared.u32 	%r257, [%r6+8236];
	ld.shared.u32 	%r258, [%r5+2816];
	add.s32 	%r259, %r258, %r257;
	min.s32 	%r260, %r256, %r259;
	st.shared.u32 	[%r3+8192], %r260;
	ld.shared.u32 	%r261, [%r3+128];
	ld.shared.u32 	%r262, [%r6+44];
	ld.shared.u32 	%r263, [%r5+2944];
	add.s32 	%r264, %r263, %r262;
	min.s32 	%r265, %r261, %r264;
	st.shared.u32 	[%r3+128], %r265;
	ld.shared.u32 	%r266, [%r3+8320];
	ld.shared.u32 	%r267, [%r6+8236];
	ld.shared.u32 	%r268, [%r5+2944];
	add.s32 	%r269, %r268, %r267;
	min.s32 	%r270, %r266, %r269;
	st.shared.u32 	[%r3+8320], %r270;
	bar.sync 	0;
	ld.shared.u32 	%r271, [%r3];
	ld.shared.u32 	%r272, [%r6+48];
	ld.shared.u32 	%r273, [%r5+3072];
	add.s32 	%r274, %r273, %r272;
	min.s32 	%r275, %r271, %r274;
	st.shared.u32 	[%r3], %r275;
	ld.shared.u32 	%r276, [%r3+8192];
	ld.shared.u32 	%r277, [%r6+8240];
	ld.shared.u32 	%r278, [%r5+3072];
	add.s32 	%r279, %r278, %r277;
	min.s32 	%r280, %r276, %r279;
	st.shared.u32 	[%r3+8192], %r280;
	ld.shared.u32 	%r281, [%r3+128];
	ld.shared.u32 	%r282, [%r6+48];
	ld.shared.u32 	%r283, [%r5+3200];
	add.s32 	%r284, %r283, %r282;
	min.s32 	%r285, %r281, %r284;
	st.shared.u32 	[%r3+128], %r285;
	ld.shared.u32 	%r286, [%r3+8320];
	ld.shared.u32 	%r287, [%r6+8240];
	ld.shared.u32 	%r288, [%r5+3200];
	add.s32 	%r289, %r288, %r287;
	min.s32 	%r290, %r286, %r289;
	st.shared.u32 	[%r3+8320], %r290;
	bar.sync 	0;
	ld.shared.u32 	%r291, [%r3];
	ld.shared.u32 	%r292, [%r6+52];
	ld.shared.u32 	%r293, [%r5+3328];
	add.s32 	%r294, %r293, %r292;
	min.s32 	%r295, %r291, %r294;
	st.shared.u32 	[%r3], %r295;
	ld.shared.u32 	%r296, [%r3+8192];
	ld.shared.u32 	%r297, [%r6+8244];
	ld.shared.u32 	%r298, [%r5+3328];
	add.s32 	%r299, %r298, %r297;
	min.s32 	%r300, %r296, %r299;
	st.shared.u32 	[%r3+8192], %r300;
	ld.shared.u32 	%r301, [%r3+128];
	ld.shared.u32 	%r302, [%r6+52];
	ld.shared.u32 	%r303, [%r5+3456];
	add.s32 	%r304, %r303, %r302;
	min.s32 	%r305, %r301, %r304;
	st.shared.u32 	[%r3+128], %r305;
	ld.shared.u32 	%r306, [%r3+8320];
	ld.shared.u32 	%r307, [%r6+8244];
	ld.shared.u32 	%r308, [%r5+3456];
	add.s32 	%r309, %r308, %r307;
	min.s32 	%r310, %r306, %r309;
	st.shared.u32 	[%r3+8320], %r310;
	bar.sync 	0;
	ld.shared.u32 	%r311, [%r3];
	ld.shared.u32 	%r312, [%r6+56];
	ld.shared.u32 	%r313, [%r5+3584];
	add.s32 	%r314, %r313, %r312;
	min.s32 	%r315, %r311, %r314;
	st.shared.u32 	[%r3], %r315;
	ld.shared.u32 	%r316, [%r3+8192];
	ld.shared.u32 	%r317, [%r6+8248];
	ld.shared.u32 	%r318, [%r5+3584];
	add.s32 	%r319, %r318, %r317;
	min.s32 	%r320, %r316, %r319;
	st.shared.u32 	[%r3+8192], %r320;
	ld.shared.u32 	%r321, [%r3+128];
	ld.shared.u32 	%r322, [%r6+56];
	ld.shared.u32 	%r323, [%r5+3712];
	add.s32 	%r324, %r323, %r322;
	min.s32 	%r325, %r321, %r324;
	st.shared.u32 	[%r3+128], %r325;
	ld.shared.u32 	%r326, [%r3+8320];
	ld.shared.u32 	%r327, [%r6+8248];
	ld.shared.u32 	%r328, [%r5+3712];
	add.s32 	%r329, %r328, %r327;
	min.s32 	%r330, %r326, %r329;
	st.shared.u32 	[%r3+8320], %r330;
	bar.sync 	0;
	ld.shared.u32 	%r331, [%r3];
	ld.shared.u32 	%r332, [%r6+60];
	ld.shared.u32 	%r333, [%r5+3840];
	add.s32 	%r334, %r333, %r332;
	min.s32 	%r335, %r331, %r334;
	st.shared.u32 	[%r3], %r335;
	ld.shared.u32 	%r336, [%r3+8192];
	ld.shared.u32 	%r337, [%r6+8252];
	ld.shared.u32 	%r338, [%r5+3840];
	add.s32 	%r339, %r338, %r337;
	min.s32 	%r340, %r336, %r339;
	st.shared.u32 	[%r3+8192], %r340;
	ld.shared.u32 	%r341, [%r3+128];
	ld.shared.u32 	%r342, [%r6+60];
	ld.shared.u32 	%r343, [%r5+3968];
	add.s32 	%r344, %r343, %r342;
	min.s32 	%r345, %r341, %r344;
	st.shared.u32 	[%r3+128], %r345;
	ld.shared.u32 	%r346, [%r3+8320];
	ld.shared.u32 	%r347, [%r6+8252];
	ld.shared.u32 	%r348, [%r5+3968];
	add.s32 	%r349, %r348, %r347;
	min.s32 	%r350, %r346, %r349;
	st.shared.u32 	[%r3+8320], %r350;
	bar.sync 	0;
	setp.eq.s32 	%p1, %r995, 48;
	@%p1 bra 	$L__BB0_3;
	ld.shared.u32 	%r351, [%r3];
	ld.shared.u32 	%r352, [%r6+64];
	ld.shared.u32 	%r353, [%r5+4096];
	add.s32 	%r354, %r353, %r352;
	min.s32 	%r355, %r351, %r354;
	st.shared.u32 	[%r3], %r355;
	ld.shared.u32 	%r356, [%r3+8192];
	ld.shared.u32 	%r357, [%r6+8256];
	ld.shared.u32 	%r358, [%r5+4096];
	add.s32 	%r359, %r358, %r357;
	min.s32 	%r360, %r356, %r359;
	st.shared.u32 	[%r3+8192], %r360;
	ld.shared.u32 	%r361, [%r3+128];
	ld.shared.u32 	%r362, [%r6+64];
	ld.shared.u32 	%r363, [%r5+4224];
	add.s32 	%r364, %r363, %r362;
	min.s32 	%r365, %r361, %r364;
	st.shared.u32 	[%r3+128], %r365;
	ld.shared.u32 	%r366, [%r3+8320];
	ld.shared.u32 	%r367, [%r6+8256];
	ld.shared.u32 	%r368, [%r5+4224];
	add.s32 	%r369, %r368, %r367;
	min.s32 	%r370, %r366, %r369;
	st.shared.u32 	[%r3+8320], %r370;
	bar.sync 	0;
	ld.shared.u32 	%r371, [%r3];
	ld.shared.u32 	%r372, [%r6+68];
	ld.shared.u32 	%r373, [%r5+4352];
	add.s32 	%r374, %r373, %r372;
	min.s32 	%r375, %r371, %r374;
	st.shared.u32 	[%r3], %r375;
	ld.shared.u32 	%r376, [%r3+8192];
	ld.shared.u32 	%r377, [%r6+8260];
	ld.shared.u32 	%r378, [%r5+4352];
	add.s32 	%r379, %r378, %r377;
	min.s32 	%r380, %r376, %r379;
	st.shared.u32 	[%r3+8192], %r380;
	ld.shared.u32 	%r381, [%r3+128];
	ld.shared.u32 	%r382, [%r6+68];
	ld.shared.u32 	%r383, [%r5+4480];
	add.s32 	%r384, %r383, %r382;
	min.s32 	%r385, %r381, %r384;
	st.shared.u32 	[%r3+128], %r385;
	ld.shared.u32 	%r386, [%r3+8320];
	ld.shared.u32 	%r387, [%r6+8260];
	ld.shared.u32 	%r388, [%r5+4480];
	add.s32 	%r389, %r388, %r387;
	min.s32 	%r390, %r386, %r389;
	st.shared.u32 	[%r3+8320], %r390;
	bar.sync 	0;
	ld.shared.u32 	%r391, [%r3];
	ld.shared.u32 	%r392, [%r6+72];
	ld.shared.u32 	%r393, [%r5+4608];
	add.s32 	%r394, %r393, %r392;
	min.s32 	%r395, %r391, %r394;
	st.shared.u32 	[%r3], %r395;
	ld.shared.u32 	%r396, [%r3+8192];
	ld.shared.u32 	%r397, [%r6+8264];
	ld.shared.u32 	%r398, [%r5+4608];
	add.s32 	%r399, %r398, %r397;
	min.s32 	%r400, %r396, %r399;
	st.shared.u32 	[%r3+8192], %r400;
	ld.shared.u32 	%r401, [%r3+128];
	ld.shared.u32 	%r402, [%r6+72];
	ld.shared.u32 	%r403, [%r5+4736];
	add.s32 	%r404, %r403, %r402;
	min.s32 	%r405, %r401, %r404;
	st.shared.u32 	[%r3+128], %r405;
	ld.shared.u32 	%r406, [%r3+8320];
	ld.shared.u32 	%r407, [%r6+8264];
	ld.shared.u32 	%r408, [%r5+4736];
	add.s32 	%r409, %r408, %r407;
	min.s32 	%r410, %r406, %r409;
	st.shared.u32 	[%r3+8320], %r410;
	bar.sync 	0;
	ld.shared.u32 	%r411, [%r3];
	ld.shared.u32 	%r412, [%r6+76];
	ld.shared.u32 	%r413, [%r5+4864];
	add.s32 	%r414, %r413, %r412;
	min.s32 	%r415, %r411, %r414;
	st.shared.u32 	[%r3], %r415;
	ld.shared.u32 	%r416, [%r3+8192];
	ld.shared.u32 	%r417, [%r6+8268];
	ld.shared.u32 	%r418, [%r5+4864];
	add.s32 	%r419, %r418, %r417;
	min.s32 	%r420, %r416, %r419;
	st.shared.u32 	[%r3+8192], %r420;
	ld.shared.u32 	%r421, [%r3+128];
	ld.shared.u32 	%r422, [%r6+76];
	ld.shared.u32 	%r423, [%r5+4992];
	add.s32 	%r424, %r423, %r422;
	min.s32 	%r425, %r421, %r424;
	st.shared.u32 	[%r3+128], %r425;
	ld.shared.u32 	%r426, [%r3+8320];
	ld.shared.u32 	%r427, [%r6+8268];
	ld.shared.u32 	%r428, [%r5+4992];
	add.s32 	%r429, %r428, %r427;
	min.s32 	%r430, %r426, %r429;
	st.shared.u32 	[%r3+8320], %r430;
	bar.sync 	0;
	ld.shared.u32 	%r431, [%r3];
	ld.shared.u32 	%r432, [%r6+80];
	ld.shared.u32 	%r433, [%r5+5120];
	add.s32 	%r434, %r433, %r432;
	min.s32 	%r435, %r431, %r434;
	st.shared.u32 	[%r3], %r435;
	ld.shared.u32 	%r436, [%r3+8192];
	ld.shared.u32 	%r437, [%r6+8272];
	ld.shared.u32 	%r438, [%r5+5120];
	add.s32 	%r439, %r438, %r437;
	min.s32 	%r440, %r436, %r439;
	st.shared.u32 	[%r3+8192], %r440;
	ld.shared.u32 	%r441, [%r3+128];
	ld.shared.u32 	%r442, [%r6+80];
	ld.shared.u32 	%r443, [%r5+5248];
	add.s32 	%r444, %r443, %r442;
	min.s32 	%r445, %r441, %r444;
	st.shared.u32 	[%r3+128], %r445;
	ld.shared.u32 	%r446, [%r3+8320];
	ld.shared.u32 	%r447, [%r6+8272];
	ld.shared.u32 	%r448, [%r5+5248];
	add.s32 	%r449, %r448, %r447;
	min.s32 	%r450, %r446, %r449;
	st.shared.u32 	[%r3+8320], %r450;
	bar.sync 	0;
	ld.shared.u32 	%r451, [%r3];
	ld.shared.u32 	%r452, [%r6+84];
	ld.shared.u32 	%r453, [%r5+5376];
	add.s32 	%r454, %r453, %r452;
	min.s32 	%r455, %r451, %r454;
	st.shared.u32 	[%r3], %r455;
	ld.shared.u32 	%r456, [%r3+8192];
	ld.shared.u32 	%r457, [%r6+8276];
	ld.shared.u32 	%r458, [%r5+5376];
	add.s32 	%r459, %r458, %r457;
	min.s32 	%r460, %r456, %r459;
	st.shared.u32 	[%r3+8192], %r460;
	ld.shared.u32 	%r461, [%r3+128];
	ld.shared.u32 	%r462, [%r6+84];
	ld.shared.u32 	%r463, [%r5+5504];
	add.s32 	%r464, %r463, %r462;
	min.s32 	%r465, %r461, %r464;
	st.shared.u32 	[%r3+128], %r465;
	ld.shared.u32 	%r466, [%r3+8320];
	ld.shared.u32 	%r467, [%r6+8276];
	ld.shared.u32 	%r468, [%r5+5504];
	add.s32 	%r469, %r468, %r467;
	min.s32 	%r470, %r466, %r469;
	st.shared.u32 	[%r3+8320], %r470;
	bar.sync 	0;
	ld.shared.u32 	%r471, [%r3];
	ld.shared.u32 	%r472, [%r6+88];
	ld.shared.u32 	%r473, [%r5+5632];
	add.s32 	%r474, %r473, %r472;
	min.s32 	%r475, %r471, %r474;
	st.shared.u32 	[%r3], %r475;
	ld.shared.u32 	%r476, [%r3+8192];
	ld.shared.u32 	%r477, [%r6+8280];
	ld.shared.u32 	%r478, [%r5+5632];
	add.s32 	%r479, %r478, %r477;
	min.s32 	%r480, %r476, %r479;
	st.shared.u32 	[%r3+8192], %r480;
	ld.shared.u32 	%r481, [%r3+128];
	ld.shared.u32 	%r482, [%r6+88];
	ld.shared.u32 	%r483, [%r5+5760];
	add.s32 	%r484, %r483, %r482;
	min.s32 	%r485, %r481, %r484;
	st.shared.u32 	[%r3+128], %r485;
	ld.shared.u32 	%r486, [%r3+8320];
	ld.shared.u32 	%r487, [%r6+8280];
	ld.shared.u32 	%r488, [%r5+5760];
	add.s32 	%r489, %r488, %r487;
	min.s32 	%r490, %r486, %r489;
	st.shared.u32 	[%r3+8320], %r490;
	bar.sync 	0;
	ld.shared.u32 	%r491, [%r3];
	ld.shared.u32 	%r492, [%r6+92];
	ld.shared.u32 	%r493, [%r5+5888];
	add.s32 	%r494, %r493, %r492;
	min.s32 	%r495, %r491, %r494;
	st.shared.u32 	[%r3], %r495;
	ld.shared.u32 	%r496, [%r3+8192];
	ld.shared.u32 	%r497, [%r6+8284];
	ld.shared.u32 	%r498, [%r5+5888];
	add.s32 	%r499, %r498, %r497;
	min.s32 	%r500, %r496, %r499;
	st.shared.u32 	[%r3+8192], %r500;
	ld.shared.u32 	%r501, [%r3+128];
	ld.shared.u32 	%r502, [%r6+92];
	ld.shared.u32 	%r503, [%r5+6016];
	add.s32 	%r504, %r503, %r502;
	min.s32 	%r505, %r501, %r504;
	st.shared.u32 	[%r3+128], %r505;
	ld.shared.u32 	%r506, [%r3+8320];
	ld.shared.u32 	%r507, [%r6+8284];
	ld.shared.u32 	%r508, [%r5+6016];
	add.s32 	%r509, %r508, %r507;
	min.s32 	%r510, %r506, %r509;
	st.shared.u32 	[%r3+8320], %r510;
	bar.sync 	0;
	ld.shared.u32 	%r511, [%r3];
	ld.shared.u32 	%r512, [%r6+96];
	ld.shared.u32 	%r513, [%r5+6144];
	add.s32 	%r514, %r513, %r512;
	min.s32 	%r515, %r511, %r514;
	st.shared.u32 	[%r3], %r515;
	ld.shared.u32 	%r516, [%r3+8192];
	ld.shared.u32 	%r517, [%r6+8288];
	ld.shared.u32 	%r518, [%r5+6144];
	add.s32 	%r519, %r518, %r517;
	min.s32 	%r520, %r516, %r519;
	st.shared.u32 	[%r3+8192], %r520;
	ld.shared.u32 	%r521, [%r3+128];
	ld.shared.u32 	%r522, [%r6+96];
	ld.shared.u32 	%r523, [%r5+6272];
	add.s32 	%r524, %r523, %r522;
	min.s32 	%r525, %r521, %r524;
	st.shared.u32 	[%r3+128], %r525;
	ld.shared.u32 	%r526, [%r3+8320];
	ld.shared.u32 	%r527, [%r6+8288];
	ld.shared.u32 	%r528, [%r5+6272];
	add.s32 	%r529, %r528, %r527;
	min.s32 	%r530, %r526, %r529;
	st.shared.u32 	[%r3+8320], %r530;
	bar.sync 	0;
	ld.shared.u32 	%r531, [%r3];
	ld.shared.u32 	%r532, [%r6+100];
	ld.shared.u32 	%r533, [%r5+6400];
	add.s32 	%r534, %r533, %r532;
	min.s32 	%r535, %r531, %r534;
	st.shared.u32 	[%r3], %r535;
	ld.shared.u32 	%r536, [%r3+8192];
	ld.shared.u32 	%r537, [%r6+8292];
	ld.shared.u32 	%r538, [%r5+6400];
	add.s32 	%r539, %r538, %r537;
	min.s32 	%r540, %r536, %r539;
	st.shared.u32 	[%r3+8192], %r540;
	ld.shared.u32 	%r541, [%r3+128];
	ld.shared.u32 	%r542, [%r6+100];
	ld.shared.u32 	%r543, [%r5+6528];
	add.s32 	%r544, %r543, %r542;
	min.s32 	%r545, %r541, %r544;
	st.shared.u32 	[%r3+128], %r545;
	ld.shared.u32 	%r546, [%r3+8320];
	ld.shared.u32 	%r547, [%r6+8292];
	ld.shared.u32 	%r548, [%r5+6528];
	add.s32 	%r549, %r548, %r547;
	min.s32 	%r550, %r546, %r549;
	st.shared.u32 	[%r3+8320], %r550;
	bar.sync 	0;
	ld.shared.u32 	%r551, [%r3];
	ld.shared.u32 	%r552, [%r6+104];
	ld.shared.u32 	%r553, [%r5+6656];
	add.s32 	%r554, %r553, %r552;
	min.s32 	%r555, %r551, %r554;
	st.shared.u32 	[%r3], %r555;
	ld.shared.u32 	%r556, [%r3+8192];
	ld.shared.u32 	%r557, [%r6+8296];
	ld.shared.u32 	%r558, [%r5+6656];
	add.s32 	%r559, %r558, %r557;
	min.s32 	%r560, %r556, %r559;
	st.shared.u32 	[%r3+8192], %r560;
	ld.shared.u32 	%r561, [%r3+128];
	ld.shared.u32 	%r562, [%r6+104];
	ld.shared.u32 	%r563, [%r5+6784];
	add.s32 	%r564, %r563, %r562;
	min.s32 	%r565, %r561, %r564;
	st.shared.u32 	[%r3+128], %r565;
	ld.shared.u32 	%r566, [%r3+8320];
	ld.shared.u32 	%r567, [%r6+8296];
	ld.shared.u32 	%r568, [%r5+6784];
	add.s32 	%r569, %r568, %r567;
	min.s32 	%r570, %r566, %r569;
	st.shared.u32 	[%r3+8320], %r570;
	bar.sync 	0;
	ld.shared.u32 	%r571, [%r3];
	ld.shared.u32 	%r572, [%r6+108];
	ld.shared.u32 	%r573, [%r5+6912];
	add.s32 	%r574, %r573, %r572;
	min.s32 	%r575, %r571, %r574;
	st.shared.u32 	[%r3], %r575;
	ld.shared.u32 	%r576, [%r3+8192];
	ld.shared.u32 	%r577, [%r6+8300];
	ld.shared.u32 	%r578, [%r5+6912];
	add.s32 	%r579, %r578, %r577;
	min.s32 	%r580, %r576, %r579;
	st.shared.u32 	[%r3+8192], %r580;
	ld.shared.u32 	%r581, [%r3+128];
	ld.shared.u32 	%r582, [%r6+108];
	ld.shared.u32 	%r583, [%r5+7040];
	add.s32 	%r584, %r583, %r582;
	min.s32 	%r585, %r581, %r584;
	st.shared.u32 	[%r3+128], %r585;
	ld.shared.u32 	%r586, [%r3+8320];
	ld.shared.u32 	%r587, [%r6+8300];
	ld.shared.u32 	%r588, [%r5+7040];
	add.s32 	%r589, %r588, %r587;
	min.s32 	%r590, %r586, %r589;
	st.shared.u32 	[%r3+8320], %r590;
	bar.sync 	0;
	ld.shared.u32 	%r591, [%r3];
	ld.shared.u32 	%r592, [%r6+112];
	ld.shared.u32 	%r593, [%r5+7168];
	add.s32 	%r594, %r593, %r592;
	min.s32 	%r595, %r591, %r594;
	st.shared.u32 	[%r3], %r595;
	ld.shared.u32 	%r596, [%r3+8192];
	ld.shared.u32 	%r597, [%r6+8304];
	ld.shared.u32 	%r598, [%r5+7168];
	add.s32 	%r599, %r598, %r597;
	min.s32 	%r600, %r596, %r599;
	st.shared.u32 	[%r3+8192], %r600;
	ld.shared.u32 	%r601, [%r3+128];
	ld.shared.u32 	%r602, [%r6+112];
	ld.shared.u32 	%r603, [%r5+7296];
	add.s32 	%r604, %r603, %r602;
	min.s32 	%r605, %r601, %r604;
	st.shared.u32 	[%r3+128], %r605;
	ld.shared.u32 	%r606, [%r3+8320];
	ld.shared.u32 	%r607, [%r6+8304];
	ld.shared.u32 	%r608, [%r5+7296];
	add.s32 	%r609, %r608, %r607;
	min.s32 	%r610, %r606, %r609;
	st.shared.u32 	[%r3+8320], %r610;
	bar.sync 	0;
	ld.shared.u32 	%r611, [%r3];
	ld.shared.u32 	%r612, [%r6+116];
	ld.shared.u32 	%r613, [%r5+7424];
	add.s32 	%r614, %r613, %r612;
	min.s32 	%r615, %r611, %r614;
	st.shared.u32 	[%r3], %r615;
	ld.shared.u32 	%r616, [%r3+8192];
	ld.shared.u32 	%r617, [%r6+8308];
	ld.shared.u32 	%r618, [%r5+7424];
	add.s32 	%r619, %r618, %r617;
	min.s32 	%r620, %r616, %r619;
	st.shared.u32 	[%r3+8192], %r620;
	ld.shared.u32 	%r621, [%r3+128];
	ld.shared.u32 	%r622, [%r6+116];
	ld.shared.u32 	%r623, [%r5+7552];
	add.s32 	%r624, %r623, %r622;
	min.s32 	%r625, %r621, %r624;
	st.shared.u32 	[%r3+128], %r625;
	ld.shared.u32 	%r626, [%r3+8320];
	ld.shared.u32 	%r627, [%r6+8308];
	ld.shared.u32 	%r628, [%r5+7552];
	add.s32 	%r629, %r628, %r627;
	min.s32 	%r630, %r626, %r629;
	st.shared.u32 	[%r3+8320], %r630;
	bar.sync 	0;
	ld.shared.u32 	%r631, [%r3];
	ld.shared.u32 	%r632, [%r6+120];
	ld.shared.u32 	%r633, [%r5+7680];
	add.s32 	%r634, %r633, %r632;
	min.s32 	%r635, %r631, %r634;
	st.shared.u32 	[%r3], %r635;
	ld.shared.u32 	%r636, [%r3+8192];
	ld.shared.u32 	%r637, [%r6+8312];
	ld.shared.u32 	%r638, [%r5+7680];
	add.s32 	%r639, %r638, %r637;
	min.s32 	%r640, %r636, %r639;
	st.shared.u32 	[%r3+8192], %r640;
	ld.shared.u32 	%r641, [%r3+128];
	ld.shared.u32 	%r642, [%r6+120];
	ld.shared.u32 	%r643, [%r5+7808];
	add.s32 	%r644, %r643, %r642;
	min.s32 	%r645, %r641, %r644;
	st.shared.u32 	[%r3+128], %r645;
	ld.shared.u32 	%r646, [%r3+8320];
	ld.shared.u32 	%r647, [%r6+8312];
	ld.shared.u32 	%r648, [%r5+7808];
	add.s32 	%r649, %r648, %r647;
	min.s32 	%r650, %r646, %r649;
	st.shared.u32 	[%r3+8320], %r650;
	bar.sync 	0;
	ld.shared.u32 	%r651, [%r3];
	ld.shared.u32 	%r652, [%r6+124];
	ld.shared.u32 	%r653, [%r5+7936];
	add.s32 	%r654, %r653, %r652;
	min.s32 	%r655, %r651, %r654;
	st.shared.u32 	[%r3], %r655;
	ld.shared.u32 	%r656, [%r3+8192];
	ld.shared.u32 	%r657, [%r6+8316];
	ld.shared.u32 	%r658, [%r5+7936];
	add.s32 	%r659, %r658, %r657;
	min.s32 	%r660, %r656, %r659;
	st.shared.u32 	[%r3+8192], %r660;
	ld.shared.u32 	%r661, [%r3+128];
	ld.shared.u32 	%r662, [%r6+124];
	ld.shared.u32 	%r663, [%r5+8064];
	add.s32 	%r664, %r663, %r662;
	min.s32 	%r665, %r661, %r664;
	st.shared.u32 	[%r3+128], %r665;
	ld.shared.u32 	%r666, [%r3+8320];
	ld.shared.u32 	%r667, [%r6+8316];
	ld.shared.u32 	%r668, [%r5+8064];
	add.s32 	%r669, %r668, %r667;
	min.s32 	%r670, %r666, %r669;
	st.shared.u32 	[%r3+8320], %r670;
	bar.sync 	0;
	ld.shared.u32 	%r671, [%r3];
	ld.shared.u32 	%r672, [%r6+128];
	ld.shared.u32 	%r673, [%r5+8192];
	add.s32 	%r674, %r673, %r672;
	min.s32 	%r675, %r671, %r674;
	st.shared.u32 	[%r3], %r675;
	ld.shared.u32 	%r676, [%r3+8192];
	ld.shared.u32 	%r677, [%r6+8320];
	ld.shared.u32 	%r678, [%r5+8192];
	add.s32 	%r679, %r678, %r677;
	min.s32 	%r680, %r676, %r679;
	st.shared.u32 	[%r3+8192], %r680;
	ld.shared.u32 	%r681, [%r3+128];
	ld.shared.u32 	%r682, [%r6+128];
	ld.shared.u32 	%r683, [%r5+8320];
	add.s32 	%r684, %r683, %r682;
	min.s32 	%r685, %r681, %r684;
	st.shared.u32 	[%r3+128], %r685;
	ld.shared.u32 	%r686, [%r3+8320];
	ld.shared.u32 	%r687, [%r6+8320];
	ld.shared.u32 	%r688, [%r5+8320];
	add.s32 	%r689, %r688, %r687;
	min.s32 	%r690, %r686, %r689;
	st.shared.u32 	[%r3+8320], %r690;
	bar.sync 	0;
	ld.shared.u32 	%r691, [%r3];
	ld.shared.u32 	%r692, [%r6+132];
	ld.shared.u32 	%r693, [%r5+8448];
	add.s32 	%r694, %r693, %r692;
	min.s32 	%r695, %r691, %r694;
	st.shared.u32 	[%r3], %r695;
	ld.shared.u32 	%r696, [%r3+8192];
	ld.shared.u32 	%r697, [%r6+8324];
	ld.shared.u32 	%r698, [%r5+8448];
	add.s32 	%r699, %r698, %r697;
	min.s32 	%r700, %r696, %r699;
	st.shared.u32 	[%r3+8192], %r700;
	ld.shared.u32 	%r701, [%r3+128];
	ld.shared.u32 	%r702, [%r6+132];
	ld.shared.u32 	%r703, [%r5+8576];
	add.s32 	%r704, %r703, %r702;
	min.s32 	%r705, %r701, %r704;
	st.shared.u32 	[%r3+128], %r705;
	ld.shared.u32 	%r706, [%r3+8320];
	ld.shared.u32 	%r707, [%r6+8324];
	ld.shared.u32 	%r708, [%r5+8576];
	add.s32 	%r709, %r708, %r707;
	min.s32 	%r710, %r706, %r709;
	st.shared.u32 	[%r3+8320], %r710;
	bar.sync 	0;
	ld.shared.u32 	%r711, [%r3];
	ld.shared.u32 	%r712, [%r6+136];
	ld.shared.u32 	%r713, [%r5+8704];
	add.s32 	%r714, %r713, %r712;
	min.s32 	%r715, %r711, %r714;
	st.shared.u32 	[%r3], %r715;
	ld.shared.u32 	%r716, [%r3+8192];
	ld.shared.u32 	%r717, [%r6+8328];
	ld.shared.u32 	%r718, [%r5+8704];
	add.s32 	%r719, %r718, %r717;
	min.s32 	%r720, %r716, %r719;
	st.shared.u32 	[%r3+8192], %r720;
	ld.shared.u32 	%r721, [%r3+128];
	ld.shared.u32 	%r722, [%r6+136];
	ld.shared.u32 	%r723, [%r5+8832];
	add.s32 	%r724, %r723, %r722;
	min.s32 	%r725, %r721, %r724;
	st.shared.u32 	[%r3+128], %r725;
	ld.shared.u32 	%r726, [%r3+8320];
	ld.shared.u32 	%r727, [%r6+8328];
	ld.shared.u32 	%r728, [%r5+8832];
	add.s32 	%r729, %r728, %r727;
	min.s32 	%r730, %r726, %r729;
	st.shared.u32 	[%r3+8320], %r730;
	bar.sync 	0;
	ld.shared.u32 	%r731, [%r3];
	ld.shared.u32 	%r732, [%r6+140];
	ld.shared.u32 	%r733, [%r5+8960];
	add.s32 	%r734, %r733, %r732;
	min.s32 	%r735, %r731, %r734;
	st.shared.u32 	[%r3], %r735;
	ld.shared.u32 	%r736, [%r3+8192];
	ld.shared.u32 	%r737, [%r6+8332];
	ld.shared.u32 	%r738, [%r5+8960];
	add.s32 	%r739, %r738, %r737;
	min.s32 	%r740, %r736, %r739;
	st.shared.u32 	[%r3+8192], %r740;
	ld.shared.u32 	%r741, [%r3+128];
	ld.shared.u32 	%r742, [%r6+140];
	ld.shared.u32 	%r743, [%r5+9088];
	add.s32 	%r744, %r743, %r742;
	min.s32 	%r745, %r741, %r744;
	st.shared.u32 	[%r3+128], %r745;
	ld.shared.u32 	%r746, [%r3+8320];
	ld.shared.u32 	%r747, [%r6+8332];
	ld.shared.u32 	%r748, [%r5+9088];
	add.s32 	%r749, %r748, %r747;
	min.s32 	%r750, %r746, %r749;
	st.shared.u32 	[%r3+8320], %r750;
	bar.sync 	0;
	ld.shared.u32 	%r751, [%r3];
	ld.shared.u32 	%r752, [%r6+144];
	ld.shared.u32 	%r753, [%r5+9216];
	add.s32 	%r754, %r753, %r752;
	min.s32 	%r755, %r751, %r754;
	st.shared.u32 	[%r3], %r755;
	ld.shared.u32 	%r756, [%r3+8192];
	ld.shared.u32 	%r757, [%r6+8336];
	ld.shared.u32 	%r758, [%r5+9216];
	add.s32 	%r759, %r758, %r757;
	min.s32 	%r760, %r756, %r759;
	st.shared.u32 	[%r3+8192], %r760;
	ld.shared.u32 	%r761, [%r3+128];
	ld.shared.u32 	%r762, [%r6+144];
	ld.shared.u32 	%r763, [%r5+9344];
	add.s32 	%r764, %r763, %r762;
	min.s32 	%r765, %r761, %r764;
	st.shared.u32 	[%r3+128], %r765;
	ld.shared.u32 	%r766, [%r3+8320];
	ld.shared.u32 	%r767, [%r6+8336];
	ld.shared.u32 	%r768, [%r5+9344];
	add.s32 	%r769, %r768, %r767;
	min.s32 	%r770, %r766, %r769;
	st.shared.u32 	[%r3+8320], %r770;
	bar.sync 	0;
	ld.shared.u32 	%r771, [%r3];
	ld.shared.u32 	%r772, [%r6+148];
	ld.shared.u32 	%r773, [%r5+9472];
	add.s32 	%r774, %r773, %r772;
	min.s32 	%r775, %r771, %r774;
	st.shared.u32 	[%r3], %r775;
	ld.shared.u32 	%r776, [%r3+8192];
	ld.shared.u32 	%r777, [%r6+8340];
	ld.shared.u32 	%r778, [%r5+9472];
	add.s32 	%r779, %r778, %r777;
	min.s32 	%r780, %r776, %r779;
	st.shared.u32 	[%r3+8192], %r780;
	ld.shared.u32 	%r781, [%r3+128];
	ld.shared.u32 	%r782, [%r6+148];
	ld.shared.u32 	%r783, [%r5+9600];
	add.s32 	%r784, %r783, %r782;
	min.s32 	%r785, %r781, %r784;
	st.shared.u32 	[%r3+128], %r785;
	ld.shared.u32 	%r786, [%r3+8320];
	ld.shared.u32 	%r787, [%r6+8340];
	ld.shared.u32 	%r788, [%r5+9600];
	add.s32 	%r789, %r788, %r787;
	min.s32 	%r790, %r786, %r789;
	st.shared.u32 	[%r3+8320], %r790;
	bar.sync 	0;
	ld.shared.u32 	%r791, [%r3];
	ld.shared.u32 	%r792, [%r6+152];
	ld.shared.u32 	%r793, [%r5+9728];
	add.s32 	%r794, %r793, %r792;
	min.s32 	%r795, %r791, %r794;
	st.shared.u32 	[%r3], %r795;
	ld.shared.u32 	%r796, [%r3+8192];
	ld.shared.u32 	%r797, [%r6+8344];
	ld.shared.u32 	%r798, [%r5+9728];
	add.s32 	%r799, %r798, %r797;
	min.s32 	%r800, %r796, %r799;
	st.shared.u32 	[%r3+8192], %r800;
	ld.shared.u32 	%r801, [%r3+128];
	ld.shared.u32 	%r802, [%r6+152];
	ld.shared.u32 	%r803, [%r5+9856];
	add.s32 	%r804, %r803, %r802;
	min.s32 	%r805, %r801, %r804;
	st.shared.u32 	[%r3+128], %r805;
	ld.shared.u32 	%r806, [%r3+8320];
	ld.shared.u32 	%r807, [%r6+8344];
	ld.shared.u32 	%r808, [%r5+9856];
	add.s32 	%r809, %r808, %r807;
	min.s32 	%r810, %r806, %r809;
	st.shared.u32 	[%r3+8320], %r810;
	bar.sync 	0;
	ld.shared.u32 	%r811, [%r3];
	ld.shared.u32 	%r812, [%r6+156];
	ld.shared.u32 	%r813, [%r5+9984];
	add.s32 	%r814, %r813, %r812;
	min.s32 	%r815, %r811, %r814;
	st.shared.u32 	[%r3], %r815;
	ld.shared.u32 	%r816, [%r3+8192];
	ld.shared.u32 	%r817, [%r6+8348];
	ld.shared.u32 	%r818, [%r5+9984];
	add.s32 	%r819, %r818, %r817;
	min.s32 	%r820, %r816, %r819;
	st.shared.u32 	[%r3+8192], %r820;
	ld.shared.u32 	%r821, [%r3+128];
	ld.shared.u32 	%r822, [%r6+156];
	ld.shared.u32 	%r823, [%r5+10112];
	add.s32 	%r824, %r823, %r822;
	min.s32 	%r825, %r821, %r824;
	st.shared.u32 	[%r3+128], %r825;
	ld.shared.u32 	%r826, [%r3+8320];
	ld.shared.u32 	%r827, [%r6+8348];
	ld.shared.u32 	%r828, [%r5+10112];
	add.s32 	%r829, %r828, %r827;
	min.s32 	%r830, %r826, %r829;
	st.shared.u32 	[%r3+8320], %r830;
	bar.sync 	0;
	ld.shared.u32 	%r831, [%r3];
	ld.shared.u32 	%r832, [%r6+160];
	ld.shared.u32 	%r833, [%r5+10240];
	add.s32 	%r834, %r833, %r832;
	min.s32 	%r835, %r831, %r834;
	st.shared.u32 	[%r3], %r835;
	ld.shared.u32 	%r836, [%r3+8192];
	ld.shared.u32 	%r837, [%r6+8352];
	ld.shared.u32 	%r838, [%r5+10240];
	add.s32 	%r839, %r838, %r837;
	min.s32 	%r840, %r836, %r839;
	st.shared.u32 	[%r3+8192], %r840;
	ld.shared.u32 	%r841, [%r3+128];
	ld.shared.u32 	%r842, [%r6+160];
	ld.shared.u32 	%r843, [%r5+10368];
	add.s32 	%r844, %r843, %r842;
	min.s32 	%r845, %r841, %r844;
	st.shared.u32 	[%r3+128], %r845;
	ld.shared.u32 	%r846, [%r3+8320];
	ld.shared.u32 	%r847, [%r6+8352];
	ld.shared.u32 	%r848, [%r5+10368];
	add.s32 	%r849, %r848, %r847;
	min.s32 	%r850, %r846, %r849;
	st.shared.u32 	[%r3+8320], %r850;
	bar.sync 	0;
	ld.shared.u32 	%r851, [%r3];
	ld.shared.u32 	%r852, [%r6+164];
	ld.shared.u32 	%r853, [%r5+10496];
	add.s32 	%r854, %r853, %r852;
	min.s32 	%r855, %r851, %r854;
	st.shared.u32 	[%r3], %r855;
	ld.shared.u32 	%r856, [%r3+8192];
	ld.shared.u32 	%r857, [%r6+8356];
	ld.shared.u32 	%r858, [%r5+10496];
	add.s32 	%r859, %r858, %r857;
	min.s32 	%r860, %r856, %r859;
	st.shared.u32 	[%r3+8192], %r860;
	ld.shared.u32 	%r861, [%r3+128];
	ld.shared.u32 	%r862, [%r6+164];
	ld.shared.u32 	%r863, [%r5+10624];
	add.s32 	%r864, %r863, %r862;
	min.s32 	%r865, %r861, %r864;
	st.shared.u32 	[%r3+128], %r865;
	ld.shared.u32 	%r866, [%r3+8320];
	ld.shared.u32 	%r867, [%r6+8356];
	ld.shared.u32 	%r868, [%r5+10624];
	add.s32 	%r869, %r868, %r867;
	min.s32 	%r870, %r866, %r869;
	st.shared.u32 	[%r3+8320], %r870;
	bar.sync 	0;
	ld.shared.u32 	%r871, [%r3];
	ld.shared.u32 	%r872, [%r6+168];
	ld.shared.u32 	%r873, [%r5+10752];
	add.s32 	%r874, %r873, %r872;
	min.s32 	%r875, %r871, %r874;
	st.shared.u32 	[%r3], %r875;
	ld.shared.u32 	%r876, [%r3+8192];
	ld.shared.u32 	%r877, [%r6+8360];
	ld.shared.u32 	%r878, [%r5+10752];
	add.s32 	%r879, %r878, %r877;
	min.s32 	%r880, %r876, %r879;
	st.shared.u32 	[%r3+8192], %r880;
	ld.shared.u32 	%r881, [%r3+128];
	ld.shared.u32 	%r882, [%r6+168];
	ld.shared.u32 	%r883, [%r5+10880];
	add.s32 	%r884, %r883, %r882;
	min.s32 	%r885, %r881, %r884;
	st.shared.u32 	[%r3+128], %r885;
	ld.shared.u32 	%r886, [%r3+8320];
	ld.shared.u32 	%r887, [%r6+8360];
	ld.shared.u32 	%r888, [%r5+10880];
	add.s32 	%r889, %r888, %r887;
	min.s32 	%r890, %r886, %r889;
	st.shared.u32 	[%r3+8320], %r890;
	bar.sync 	0;
	ld.shared.u32 	%r891, [%r3];
	ld.shared.u32 	%r892, [%r6+172];
	ld.shared.u32 	%r893, [%r5+11008];
	add.s32 	%r894, %r893, %r892;
	min.s32 	%r895, %r891, %r894;
	st.shared.u32 	[%r3], %r895;
	ld.shared.u32 	%r896, [%r3+8192];
	ld.shared.u32 	%r897, [%r6+8364];
	ld.shared.u32 	%r898, [%r5+11008];
	add.s32 	%r899, %r898, %r897;
	min.s32 	%r900, %r896, %r899;
	st.shared.u32 	[%r3+8192], %r900;
	ld.shared.u32 	%r901, [%r3+128];
	ld.shared.u32 	%r902, [%r6+172];
	ld.shared.u32 	%r903, [%r5+11136];
	add.s32 	%r904, %r903, %r902;
	min.s32 	%r905, %r901, %r904;
	st.shared.u32 	[%r3+128], %r905;
	ld.shared.u32 	%r906, [%r3+8320];
	ld.shared.u32 	%r907, [%r6+8364];
	ld.shared.u32 	%r908, [%r5+11136];
	add.s32 	%r909, %r908, %r907;
	min.s32 	%r910, %r906, %r909;
	st.shared.u32 	[%r3+8320], %r910;
	bar.sync 	0;
	ld.shared.u32 	%r911, [%r3];
	ld.shared.u32 	%r912, [%r6+176];
	ld.shared.u32 	%r913, [%r5+11264];
	add.s32 	%r914, %r913, %r912;
	min.s32 	%r915, %r911, %r914;
	st.shared.u32 	[%r3], %r915;
	ld.shared.u32 	%r916, [%r3+8192];
	ld.shared.u32 	%r917, [%r6+8368];
	ld.shared.u32 	%r918, [%r5+11264];
	add.s32 	%r919, %r918, %r917;
	min.s32 	%r920, %r916, %r919;
	st.shared.u32 	[%r3+8192], %r920;
	ld.shared.u32 	%r921, [%r3+128];
	ld.shared.u32 	%r922, [%r6+176];
	ld.shared.u32 	%r923, [%r5+11392];
	add.s32 	%r924, %r923, %r922;
	min.s32 	%r925, %r921, %r924;
	st.shared.u32 	[%r3+128], %r925;
	ld.shared.u32 	%r926, [%r3+8320];
	ld.shared.u32 	%r927, [%r6+8368];
	ld.shared.u32 	%r928, [%r5+11392];
	add.s32 	%r929, %r928, %r927;
	min.s32 	%r930, %r926, %r929;
	st.shared.u32 	[%r3+8320], %r930;
	bar.sync 	0;
	ld.shared.u32 	%r931, [%r3];
	ld.shared.u32 	%r932, [%r6+180];
	ld.shared.u32 	%r933, [%r5+11520];
	add.s32 	%r934, %r933, %r932;
	min.s32 	%r935, %r931, %r934;
	st.shared.u32 	[%r3], %r935;
	ld.shared.u32 	%r936, [%r3+8192];
	ld.shared.u32 	%r937, [%r6+8372];
	ld.shared.u32 	%r938, [%r5+11520];
	add.s32 	%r939, %r938, %r937;
	min.s32 	%r940, %r936, %r939;
	st.shared.u32 	[%r3+8192], %r940;
	ld.shared.u32 	%r941, [%r3+128];
	ld.shared.u32 	%r942, [%r6+180];
	ld.shared.u32 	%r943, [%r5+11648];
	add.s32 	%r944, %r943, %r942;
	min.s32 	%r945, %r941, %r944;
	st.shared.u32 	[%r3+128], %r945;
	ld.shared.u32 	%r946, [%r3+8320];
	ld.shared.u32 	%r947, [%r6+8372];
	ld.shared.u32 	%r948, [%r5+11648];
	add.s32 	%r949, %r948, %r947;
	min.s32 	%r950, %r946, %r949;
	st.shared.u32 	[%r3+8320], %r950;
	bar.sync 	0;
	ld.shared.u32 	%r951, [%r3];
	ld.shared.u32 	%r952, [%r6+184];
	ld.shared.u32 	%r953, [%r5+11776];
	add.s32 	%r954, %r953, %r952;
	min.s32 	%r955, %r951, %r954;
	st.shared.u32 	[%r3], %r955;
	ld.shared.u32 	%r956, [%r3+8192];
	ld.shared.u32 	%r957, [%r6+8376];
	ld.shared.u32 	%r958, [%r5+11776];
	add.s32 	%r959, %r958, %r957;
	min.s32 	%r960, %r956, %r959;
	st.shared.u32 	[%r3+8192], %r960;
	ld.shared.u32 	%r961, [%r3+128];
	ld.shared.u32 	%r962, [%r6+184];
	ld.shared.u32 	%r963, [%r5+11904];
	add.s32 	%r964, %r963, %r962;
	min.s32 	%r965, %r961, %r964;
	st.shared.u32 	[%r3+128], %r965;
	ld.shared.u32 	%r966, [%r3+8320];
	ld.shared.u32 	%r967, [%r6+8376];
	ld.shared.u32 	%r968, [%r5+11904];
	add.s32 	%r969, %r968, %r967;
	min.s32 	%r970, %r966, %r969;
	st.shared.u32 	[%r3+8320], %r970;
	bar.sync 	0;
	ld.shared.u32 	%r971, [%r3];
	ld.shared.u32 	%r972, [%r6+188];
	ld.shared.u32 	%r973, [%r5+12032];
	add.s32 	%r974, %r973, %r972;
	min.s32 	%r975, %r971, %r974;
	st.shared.u32 	[%r3], %r975;
	ld.shared.u32 	%r976, [%r3+8192];
	ld.shared.u32 	%r977, [%r6+8380];
	ld.shared.u32 	%r978, [%r5+12032];
	add.s32 	%r979, %r978, %r977;
	min.s32 	%r980, %r976, %r979;
	st.shared.u32 	[%r3+8192], %r980;
	ld.shared.u32 	%r981, [%r3+128];
	ld.shared.u32 	%r982, [%r6+188];
	ld.shared.u32 	%r983, [%r5+12160];
	add.s32 	%r984, %r983, %r982;
	min.s32 	%r985, %r981, %r984;
	st.shared.u32 	[%r3+128], %r985;
	ld.shared.u32 	%r986, [%r3+8320];
	ld.shared.u32 	%r987, [%r6+8380];
	ld.shared.u32 	%r988, [%r5+12160];
	add.s32 	%r989, %r988, %r987;
	min.s32 	%r990, %r986, %r989;
	st.shared.u32 	[%r3+8320], %r990;
	bar.sync 	0;
	add.s32 	%r995, %r995, 48;
	bra.uni 	$L__BB0_1;
$L__BB0_3:
	ld.shared.u32 	%r991, [%r3];
	st.global.u32 	[%rd1], %r991;
	ld.shared.u32 	%r992, [%r3+8192];
	st.global.u32 	[%rd2], %r992;
	ld.shared.u32 	%r993, [%r3+128];
	st.global.u32 	[%rd1+128], %r993;
	ld.shared.u32 	%r994, [%r3+8320];
	st.global.u32 	[%rd2+128], %r994;
	ret;

}
	// .globl	_Z6phase2iiPii
.visible .entry _Z6phase2iiPii(
	.param .u32 _Z6phase2iiPii_param_0,
	.param .u32 _Z6phase2iiPii_param_1,
	.param .u64 .ptr .align 1 _Z6phase2iiPii_param_2,
	.param .u32 _Z6phase2iiPii_param_3
)
{
	.reg .pred 	%p<4>;
	.reg .b32 	%r<647>;
	.reg .b64 	%rd<15>;
	// demoted variable
	.shared .align 4 .b8 _ZZ6phase2iiPiiE1s[32768];
	ld.param.u32 	%r26, [_Z6phase2iiPii_param_1];
	ld.param.u64 	%rd3, [_Z6phase2iiPii_param_2];
	ld.param.u32 	%r27, [_Z6phase2iiPii_param_3];
	cvta.to.global.u64 	%rd4, %rd3;
	mov.u32 	%r28, %ctaid.x;
	setp.eq.s32 	%p1, %r28, 0;
	mov.u32 	%r29, %ctaid.y;
	setp.ge.u32 	%p2, %r29, %r26;
	selp.u32 	%r30, 1, 0, %p2;
	add.s32 	%r31, %r29, %r30;
	selp.b32 	%r32, %r31, 0, %p1;
	mad.lo.s32 	%r33, %r26, %r28, %r32;
	shl.b32 	%r34, %r33, 6;
	selp.b32 	%r35, %r26, 0, %p1;
	mad.lo.s32 	%r36, %r31, %r28, %r35;
	shl.b32 	%r37, %r36, 6;
	shl.b32 	%r38, %r26, 6;
	mov.u32 	%r39, %tid.y;
	mov.u32 	%r40, %tid.x;
	add.s32 	%r41, %r34, %r39;
	mul.lo.s32 	%r42, %r41, %r27;
	add.s32 	%r43, %r37, %r40;
	add.s32 	%r44, %r42, %r43;
	mul.wide.s32 	%rd5, %r44, 4;
	add.s64 	%rd1, %rd4, %rd5;
	ld.global.u32 	%r646, [%rd1];
	ld.global.u32 	%r645, [%rd1+128];
	add.s32 	%r45, %r41, 32;
	mul.lo.s32 	%r46, %r45, %r27;
	add.s32 	%r47, %r46, %r43;
	mul.wide.s32 	%rd6, %r47, 4;
	add.s64 	%rd2, %rd4, %rd6;
	ld.global.u32 	%r644, [%rd2];
	ld.global.u32 	%r643, [%rd2+128];
	shl.b32 	%r48, %r39, 6;
	add.s32 	%r49, %r40, %r38;
	add.s32 	%r50, %r49, %r42;
	mul.wide.s32 	%rd7, %r50, 4;
	add.s64 	%rd8, %rd4, %rd7;
	ld.global.u32 	%r51, [%rd8];
	add.s32 	%r52, %r48, %r40;
	shl.b32 	%r53, %r52, 2;
	mov.u32 	%r54, _ZZ6phase2iiPiiE1s;
	add.s32 	%r55, %r54, %r53;
	st.shared.u32 	[%r55], %r51;
	add.s32 	%r56, %r38, %r39;
	mad.lo.s32 	%r57, %r56, %r27, %r43;
	mul.wide.s32 	%rd9, %r57, 4;
	add.s64 	%rd10, %rd4, %rd9;
	ld.global.u32 	%r58, [%rd10];
	st.shared.u32 	[%r55+16384], %r58;
	add.s32 	%r59, %r49, %r46;
	mul.wide.s32 	%rd11, %r59, 4;
	add.s64 	%rd12, %rd4, %rd11;
	ld.global.u32 	%r60, [%rd12];
	st.shared.u32 	[%r55+8192], %r60;
	add.s32 	%r61, %r56, 32;
	mad.lo.s32 	%r62, %r61, %r27, %r43;
	mul.wide.s32 	%rd13, %r62, 4;
	add.s64 	%rd14, %rd4, %rd13;
	ld.global.u32 	%r63, [%rd14];
	st.shared.u32 	[%r55+24576], %r63;
	ld.global.u32 	%r64, [%rd8+128];
	st.shared.u32 	[%r55+128], %r64;
	ld.global.u32 	%r65, [%rd10+128];
	st.shared.u32 	[%r55+16512], %r65;
	ld.global.u32 	%r66, [%rd12+128];
	st.shared.u32 	[%r55+8320], %r66;
	ld.global.u32 	%r67, [%rd14+128];
	st.shared.u32 	[%r55+24704], %r67;
	bar.sync 	0;
	shl.b32 	%r68, %r39, 8;
	add.s32 	%r69, %r68, %r54;
	add.s32 	%r641, %r69, 8192;
	shl.b32 	%r70, %r40, 2;
	add.s32 	%r71, %r70, %r54;
	add.s32 	%r640, %r71, 28544;
	mov.b32 	%r642, 8000;
$L__BB1_1:
	.pragma "nounroll";
	ld.shared.u32 	%r72, [%r641+-8192];
	ld.shared.u32 	%r73, [%r640+-12160];
	add.s32 	%r74, %r73, %r72;
	min.s32 	%r75, %r646, %r74;
	ld.shared.u32 	%r76, [%r640+-12032];
	add.s32 	%r77, %r76, %r72;
	min.s32 	%r78, %r645, %r77;
	ld.shared.u32 	%r79, [%r641];
	add.s32 	%r80, %r73, %r79;
	min.s32 	%r81, %r644, %r80;
	add.s32 	%r82, %r76, %r79;
	min.s32 	%r83, %r643, %r82;
	ld.shared.u32 	%r84, [%r641+-8188];
	ld.shared.u32 	%r85, [%r640+-11904];
	add.s32 	%r86, %r85, %r84;
	min.s32 	%r87, %r75, %r86;
	ld.shared.u32 	%r88, [%r640+-11776];
	add.s32 	%r89, %r88, %r84;
	min.s32 	%r90, %r78, %r89;
	ld.shared.u32 	%r91, [%r641+4];
	add.s32 	%r92, %r85, %r91;
	min.s32 	%r93, %r81, %r92;
	add.s32 	%r94, %r88, %r91;
	min.s32 	%r95, %r83, %r94;
	ld.shared.u32 	%r96, [%r641+-8184];
	ld.shared.u32 	%r97, [%r640+-11648];
	add.s32 	%r98, %r97, %r96;
	min.s32 	%r99, %r87, %r98;
	ld.shared.u32 	%r100, [%r640+-11520];
	add.s32 	%r101, %r100, %r96;
	min.s32 	%r102, %r90, %r101;
	ld.shared.u32 	%r103, [%r641+8];
	add.s32 	%r104, %r97, %r103;
	min.s32 	%r105, %r93, %r104;
	add.s32 	%r106, %r100, %r103;
	min.s32 	%r107, %r95, %r106;
	ld.shared.u32 	%r108, [%r641+-8180];
	ld.shared.u32 	%r109, [%r640+-11392];
	add.s32 	%r110, %r109, %r108;
	min.s32 	%r111, %r99, %r110;
	ld.shared.u32 	%r112, [%r640+-11264];
	add.s32 	%r113, %r112, %r108;
	min.s32 	%r114, %r102, %r113;
	ld.shared.u32 	%r115, [%r641+12];
	add.s32 	%r116, %r109, %r115;
	min.s32 	%r117, %r105, %r116;
	add.s32 	%r118, %r112, %r115;
	min.s32 	%r119, %r107, %r118;
	ld.shared.u32 	%r120, [%r641+-8176];
	ld.shared.u32 	%r121, [%r640+-11136];
	add.s32 	%r122, %r121, %r120;
	min.s32 	%r123, %r111, %r122;
	ld.shared.u32 	%r124, [%r640+-11008];
	add.s32 	%r125, %r124, %r120;
	min.s32 	%r126, %r114, %r125;
	ld.shared.u32 	%r127, [%r641+16];
	add.s32 	%r128, %r121, %r127;
	min.s32 	%r129, %r117, %r128;
	add.s32 	%r130, %r124, %r127;
	min.s32 	%r131, %r119, %r130;
	ld.shared.u32 	%r132, [%r641+-8172];
	ld.shared.u32 	%r133, [%r640+-10880];
	add.s32 	%r134, %r133, %r132;
	min.s32 	%r135, %r123, %r134;
	ld.shared.u32 	%r136, [%r640+-10752];
	add.s32 	%r137, %r136, %r132;
	min.s32 	%r138, %r126, %r137;
	ld.shared.u32 	%r139, [%r641+20];
	add.s32 	%r140, %r133, %r139;
	min.s32 	%r141, %r129, %r140;
	add.s32 	%r142, %r136, %r139;
	min.s32 	%r143, %r131, %r142;
	ld.shared.u32 	%r144, [%r641+-8168];
	ld.shared.u32 	%r145, [%r640+-10624];
	add.s32 	%r146, %r145, %r144;
	min.s32 	%r147, %r135, %r146;
	ld.shared.u32 	%r148, [%r640+-10496];
	add.s32 	%r149, %r148, %r144;
	min.s32 	%r150, %r138, %r149;
	ld.shared.u32 	%r151, [%r641+24];
	add.s32 	%r152, %r145, %r151;
	min.s32 	%r153, %r141, %r152;
	add.s32 	%r154, %r148, %r151;
	min.s32 	%r155, %r143, %r154;
	ld.shared.u32 	%r156, [%r641+-8164];
	ld.shared.u32 	%r157, [%r640+-10368];
	add.s32 	%r158, %r157, %r156;
	min.s32 	%r159, %r147, %r158;
	ld.shared.u32 	%r160, [%r640+-10240];
	add.s32 	%r161, %r160, %r156;
	min.s32 	%r162, %r150, %r161;
	ld.shared.u32 	%r163, [%r641+28];
	add.s32 	%r164, %r157, %r163;
	min.s32 	%r165, %r153, %r164;
	add.s32 	%r166, %r160, %r163;
	min.s32 	%r167, %r155, %r166;
	ld.shared.u32 	%r168, [%r641+-8160];
	ld.shared.u32 	%r169, [%r640+-10112];
	add.s32 	%r170, %r169, %r168;
	min.s32 	%r171, %r159, %r170;
	ld.shared.u32 	%r172, [%r640+-9984];
	add.s32 	%r173, %r172, %r168;
	min.s32 	%r174, %r162, %r173;
	ld.shared.u32 	%r175, [%r641+32];
	add.s32 	%r176, %r169, %r175;
	min.s32 	%r177, %r165, %r176;
	add.s32 	%r178, %r172, %r175;
	min.s32 	%r179, %r167, %r178;
	ld.shared.u32 	%r180, [%r641+-8156];
	ld.shared.u32 	%r181, [%r640+-9856];
	add.s32 	%r182, %r181, %r180;
	min.s32 	%r183, %r171, %r182;
	ld.shared.u32 	%r184, [%r640+-9728];
	add.s32 	%r185, %r184, %r180;
	min.s32 	%r186, %r174, %r185;
	ld.shared.u32 	%r187, [%r641+36];
	add.s32 	%r188, %r181, %r187;
	min.s32 	%r189, %r177, %r188;
	add.s32 	%r190, %r184, %r187;
	min.s32 	%r191, %r179, %r190;
	ld.shared.u32 	%r192, [%r641+-8152];
	ld.shared.u32 	%r193, [%r640+-9600];
	add.s32 	%r194, %r193, %r192;
	min.s32 	%r195, %r183, %r194;
	ld.shared.u32 	%r196, [%r640+-9472];
	add.s32 	%r197, %r196, %r192;
	min.s32 	%r198, %r186, %r197;
	ld.shared.u32 	%r199, [%r641+40];
	add.s32 	%r200, %r193, %r199;
	min.s32 	%r201, %r189, %r200;
	add.s32 	%r202, %r196, %r199;
	min.s32 	%r203, %r191, %r202;
	ld.shared.u32 	%r204, [%r641+-8148];
	ld.shared.u32 	%r205, [%r640+-9344];
	add.s32 	%r206, %r205, %r204;
	min.s32 	%r207, %r195, %r206;
	ld.shared.u32 	%r208, [%r640+-9216];
	add.s32 	%r209, %r208, %r204;
	min.s32 	%r210, %r198, %r209;
	ld.shared.u32 	%r211, [%r641+44];
	add.s32 	%r212, %r205, %r211;
	min.s32 	%r213, %r201, %r212;
	add.s32 	%r214, %r208, %r211;
	min.s32 	%r215, %r203, %r214;
	ld.shared.u32 	%r216, [%r641+-8144];
	ld.shared.u32 	%r217, [%r640+-9088];
	add.s32 	%r218, %r217, %r216;
	min.s32 	%r219, %r207, %r218;
	ld.shared.u32 	%r220, [%r640+-8960];
	add.s32 	%r221, %r220, %r216;
	min.s32 	%r222, %r210, %r221;
	ld.shared.u32 	%r223, [%r641+48];
	add.s32 	%r224, %r217, %r223;
	min.s32 	%r225, %r213, %r224;
	add.s32 	%r226, %r220, %r223;
	min.s32 	%r227, %r215, %r226;
	ld.shared.u32 	%r228, [%r641+-8140];
	ld.shared.u32 	%r229, [%r640+-8832];
	add.s32 	%r230, %r229, %r228;
	min.s32 	%r231, %r219, %r230;
	ld.shared.u32 	%r232, [%r640+-8704];
	add.s32 	%r233, %r232, %r228;
	min.s32 	%r234, %r222, %r233;
	ld.shared.u32 	%r235, [%r641+52];
	add.s32 	%r236, %r229, %r235;
	min.s32 	%r237, %r225, %r236;
	add.s32 	%r238, %r232, %r235;
	min.s32 	%r239, %r227, %r238;
	ld.shared.u32 	%r240, [%r641+-8136];
	ld.shared.u32 	%r241, [%r640+-8576];
	add.s32 	%r242, %r241, %r240;
	min.s32 	%r243, %r231, %r242;
	ld.shared.u32 	%r244, [%r640+-8448];
	add.s32 	%r245, %r244, %r240;
	min.s32 	%r246, %r234, %r245;
	ld.shared.u32 	%r247, [%r641+56];
	add.s32 	%r248, %r241, %r247;
	min.s32 	%r249, %r237, %r248;
	add.s32 	%r250, %r244, %r247;
	min.s32 	%r251, %r239, %r250;
	ld.shared.u32 	%r252, [%r641+-8132];
	ld.shared.u32 	%r253, [%r640+-8320];
	add.s32 	%r254, %r253, %r252;
	min.s32 	%r14, %r243, %r254;
	ld.shared.u32 	%r255, [%r640+-8192];
	add.s32 	%r256, %r255, %r252;
	min.s32 	%r15, %r246, %r256;
	ld.shared.u32 	%r257, [%r641+60];
	add.s32 	%r258, %r253, %r257;
	min.s32 	%r16, %r249, %r258;
	add.s32 	%r259, %r255, %r257;
	min.s32 	%r17, %r251, %r259;
	add.s32 	%r642, %r642, 192;
	setp.eq.s32 	%p3, %r642, 8384;
	@%p3 bra 	$L__BB1_3;
	ld.shared.u32 	%r260, [%r641+-8128];
	ld.shared.u32 	%r261, [%r640+-8064];
	add.s32 	%r262, %r261, %r260;
	min.s32 	%r263, %r14, %r262;
	ld.shared.u32 	%r264, [%r640+-7936];
	add.s32 	%r265, %r264, %r260;
	min.s32 	%r266, %r15, %r265;
	ld.shared.u32 	%r267, [%r641+64];
	add.s32 	%r268, %r261, %r267;
	min.s32 	%r269, %r16, %r268;
	add.s32 	%r270, %r264, %r267;
	min.s32 	%r271, %r17, %r270;
	ld.shared.u32 	%r272, [%r641+-8124];
	ld.shared.u32 	%r273, [%r640+-7808];
	add.s32 	%r274, %r273, %r272;
	min.s32 	%r275, %r263, %r274;
	ld.shared.u32 	%r276, [%r640+-7680];
	add.s32 	%r277, %r276, %r272;
	min.s32 	%r278, %r266, %r277;
	ld.shared.u32 	%r279, [%r641+68];
	add.s32 	%r280, %r273, %r279;
	min.s32 	%r281, %r269, %r280;
	add.s32 	%r282, %r276, %r279;
	min.s32 	%r283, %r271, %r282;
	ld.shared.u32 	%r284, [%r641+-8120];
	ld.shared.u32 	%r285, [%r640+-7552];
	add.s32 	%r286, %r285, %r284;
	min.s32 	%r287, %r275, %r286;
	ld.shared.u32 	%r288, [%r640+-7424];
	add.s32 	%r289, %r288, %r284;
	min.s32 	%r290, %r278, %r289;
	ld.shared.u32 	%r291, [%r641+72];
	add.s32 	%r292, %r285, %r291;
	min.s32 	%r293, %r281, %r292;
	add.s32 	%r294, %r288, %r291;
	min.s32 	%r295, %r283, %r294;
	ld.shared.u32 	%r296, [%r641+-8116];
	ld.shared.u32 	%r297, [%r640+-7296];
	add.s32 	%r298, %r297, %r296;
	min.s32 	%r299, %r287, %r298;
	ld.shared.u32 	%r300, [%r640+-7168];
	add.s32 	%r301, %r300, %r296;
	min.s32 	%r302, %r290, %r301;
	ld.shared.u32 	%r303, [%r641+76];
	add.s32 	%r304, %r297, %r303;
	min.s32 	%r305, %r293, %r304;
	add.s32 	%r306, %r300, %r303;
	min.s32 	%r307, %r295, %r306;
	ld.shared.u32 	%r308, [%r641+-8112];
	ld.shared.u32 	%r309, [%r640+-7040];
	add.s32 	%r310, %r309, %r308;
	min.s32 	%r311, %r299, %r310;
	ld.shared.u32 	%r312, [%r640+-6912];
	add.s32 	%r313, %r312, %r308;
	min.s32 	%r314, %r302, %r313;
	ld.shared.u32 	%r315, [%r641+80];
	add.s32 	%r316, %r309, %r315;
	min.s32 	%r317, %r305, %r316;
	add.s32 	%r318, %r312, %r315;
	min.s32 	%r319, %r307, %r318;
	ld.shared.u32 	%r320, [%r641+-8108];
	ld.shared.u32 	%r321, [%r640+-6784];
	add.s32 	%r322, %r321, %r320;
	min.s32 	%r323, %r311, %r322;
	ld.shared.u32 	%r324, [%r640+-6656];
	add.s32 	%r325, %r324, %r320;
	min.s32 	%r326, %r314, %r325;
	ld.shared.u32 	%r327, [%r641+84];
	add.s32 	%r328, %r321, %r327;
	min.s32 	%r329, %r317, %r328;
	add.s32 	%r330, %r324, %r327;
	min.s32 	%r331, %r319, %r330;
	ld.shared.u32 	%r332, [%r641+-8104];
	ld.shared.u32 	%r333, [%r640+-6528];
	add.s32 	%r334, %r333, %r332;
	min.s32 	%r335, %r323, %r334;
	ld.shared.u32 	%r336, [%r640+-6400];
	add.s32 	%r337, %r336, %r332;
	min.s32 	%r338, %r326, %r337;
	ld.shared.u32 	%r339, [%r641+88];
	add.s32 	%r340, %r333, %r339;
	min.s32 	%r341, %r329, %r340;
	add.s32 	%r342, %r336, %r339;
	min.s32 	%r343, %r331, %r342;
	ld.shared.u32 	%r344, [%r641+-8100];
	ld.shared.u32 	%r345, [%r640+-6272];
	add.s32 	%r346, %r345, %r344;
	min.s32 	%r347, %r335, %r346;
	ld.shared.u32 	%r348, [%r640+-6144];
	add.s32 	%r349, %r348, %r344;
	min.s32 	%r350, %r338, %r349;
	ld.shared.u32 	%r351, [%r641+92];
	add.s32 	%r352, %r345, %r351;
	min.s32 	%r353, %r341, %r352;
	add.s32 	%r354, %r348, %r351;
	min.s32 	%r355, %r343, %r354;
	ld.shared.u32 	%r356, [%r641+-8096];
	ld.shared.u32 	%r357, [%r640+-6016];
	add.s32 	%r358, %r357, %r356;
	min.s32 	%r359, %r347, %r358;
	ld.shared.u32 	%r360, [%r640+-5888];
	add.s32 	%r361, %r360, %r356;
	min.s32 	%r362, %r350, %r361;
	ld.shared.u32 	%r363, [%r641+96];
	add.s32 	%r364, %r357, %r363;
	min.s32 	%r365, %r353, %r364;
	add.s32 	%r366, %r360, %r363;
	min.s32 	%r367, %r355, %r366;
	ld.shared.u32 	%r368, [%r641+-8092];
	ld.shared.u32 	%r369, [%r640+-5760];
	add.s32 	%r370, %r369, %r368;
	min.s32 	%r371, %r359, %r370;
	ld.shared.u32 	%r372, [%r640+-5632];
	add.s32 	%r373, %r372, %r368;
	min.s32 	%r374, %r362, %r373;
	ld.shared.u32 	%r375, [%r641+100];
	add.s32 	%r376, %r369, %r375;
	min.s32 	%r377, %r365, %r376;
	add.s32 	%r378, %r372, %r375;
	min.s32 	%r379, %r367, %r378;
	ld.shared.u32 	%r380, [%r641+-8088];
	ld.shared.u32 	%r381, [%r640+-5504];
	add.s32 	%r382, %r381, %r380;
	min.s32 	%r383, %r371, %r382;
	ld.shared.u32 	%r384, [%r640+-5376];
	add.s32 	%r385, %r384, %r380;
	min.s32 	%r386, %r374, %r385;
	ld.shared.u32 	%r387, [%r641+104];
	add.s32 	%r388, %r381, %r387;
	min.s32 	%r389, %r377, %r388;
	add.s32 	%r390, %r384, %r387;
	min.s32 	%r391, %r379, %r390;
	ld.shared.u32 	%r392, [%r641+-8084];
	ld.shared.u32 	%r393, [%r640+-5248];
	add.s32 	%r394, %r393, %r392;
	min.s32 	%r395, %r383, %r394;
	ld.shared.u32 	%r396, [%r640+-5120];
	add.s32 	%r397, %r396, %r392;
	min.s32 	%r398, %r386, %r397;
	ld.shared.u32 	%r399, [%r641+108];
	add.s32 	%r400, %r393, %r399;
	min.s32 	%r401, %r389, %r400;
	add.s32 	%r402, %r396, %r399;
	min.s32 	%r403, %r391, %r402;
	ld.shared.u32 	%r404, [%r641+-8080];
	ld.shared.u32 	%r405, [%r640+-4992];
	add.s32 	%r406, %r405, %r404;
	min.s32 	%r407, %r395, %r406;
	ld.shared.u32 	%r408, [%r640+-4864];
	add.s32 	%r409, %r408, %r404;
	min.s32 	%r410, %r398, %r409;
	ld.shared.u32 	%r411, [%r641+112];
	add.s32 	%r412, %r405, %r411;
	min.s32 	%r413, %r401, %r412;
	add.s32 	%r414, %r408, %r411;
	min.s32 	%r415, %r403, %r414;
	ld.shared.u32 	%r416, [%r641+-8076];
	ld.shared.u32 	%r417, [%r640+-4736];
	add.s32 	%r418, %r417, %r416;
	min.s32 	%r419, %r407, %r418;
	ld.shared.u32 	%r420, [%r640+-4608];
	add.s32 	%r421, %r420, %r416;
	min.s32 	%r422, %r410, %r421;
	ld.shared.u32 	%r423, [%r641+116];
	add.s32 	%r424, %r417, %r423;
	min.s32 	%r425, %r413, %r424;
	add.s32 	%r426, %r420, %r423;
	min.s32 	%r427, %r415, %r426;
	ld.shared.u32 	%r428, [%r641+-8072];
	ld.shared.u32 	%r429, [%r640+-4480];
	add.s32 	%r430, %r429, %r428;
	min.s32 	%r431, %r419, %r430;
	ld.shared.u32 	%r432, [%r640+-4352];
	add.s32 	%r433, %r432, %r428;
	min.s32 	%r434, %r422, %r433;
	ld.shared.u32 	%r435, [%r641+120];
	add.s32 	%r436, %r429, %r435;
	min.s32 	%r437, %r425, %r436;
	add.s32 	%r438, %r432, %r435;
	min.s32 	%r439, %r427, %r438;
	ld.shared.u32 	%r440, [%r641+-8068];
	ld.shared.u32 	%r441, [%r640+-4224];
	add.s32 	%r442, %r441, %r440;
	min.s32 	%r443, %r431, %r442;
	ld.shared.u32 	%r444, [%r640+-4096];
	add.s32 	%r445, %r444, %r440;
	min.s32 	%r446, %r434, %r445;
	ld.shared.u32 	%r447, [%r641+124];
	add.s32 	%r448, %r441, %r447;
	min.s32 	%r449, %r437, %r448;
	add.s32 	%r450, %r444, %r447;
	min.s32 	%r451, %r439, %r450;
	ld.shared.u32 	%r452, [%r641+-8064];
	ld.shared.u32 	%r453, [%r640+-3968];
	add.s32 	%r454, %r453, %r452;
	min.s32 	%r455, %r443, %r454;
	ld.shared.u32 	%r456, [%r640+-3840];
	add.s32 	%r457, %r456, %r452;
	min.s32 	%r458, %r446, %r457;
	ld.shared.u32 	%r459, [%r641+128];
	add.s32 	%r460, %r453, %r459;
	min.s32 	%r461, %r449, %r460;
	add.s32 	%r462, %r456, %r459;
	min.s32 	%r463, %r451, %r462;
	ld.shared.u32 	%r464, [%r641+-8060];
	ld.shared.u32 	%r465, [%r640+-3712];
	add.s32 	%r466, %r465, %r464;
	min.s32 	%r467, %r455, %r466;
	ld.shared.u32 	%r468, [%r640+-3584];
	add.s32 	%r469, %r468, %r464;
	min.s32 	%r470, %r458, %r469;
	ld.shared.u32 	%r471, [%r641+132];
	add.s32 	%r472, %r465, %r471;
	min.s32 	%r473, %r461, %r472;
	add.s32 	%r474, %r468, %r471;
	min.s32 	%r475, %r463, %r474;
	ld.shared.u32 	%r476, [%r641+-8056];
	ld.shared.u32 	%r477, [%r640+-3456];
	add.s32 	%r478, %r477, %r476;
	min.s32 	%r479, %r467, %r478;
	ld.shared.u32 	%r480, [%r640+-3328];
	add.s32 	%r481, %r480, %r476;
	min.s32 	%r482, %r470, %r481;
	ld.shared.u32 	%r483, [%r641+136];
	add.s32 	%r484, %r477, %r483;
	min.s32 	%r485, %r473, %r484;
	add.s32 	%r486, %r480, %r483;
	min.s32 	%r487, %r475, %r486;
	ld.shared.u32 	%r488, [%r641+-8052];
	ld.shared.u32 	%r489, [%r640+-3200];
	add.s32 	%r490, %r489, %r488;
	min.s32 	%r491, %r479, %r490;
	ld.shared.u32 	%r492, [%r640+-3072];
	add.s32 	%r493, %r492, %r488;
	min.s32 	%r494, %r482, %r493;
	ld.shared.u32 	%r495, [%r641+140];
	add.s32 	%r496, %r489, %r495;
	min.s32 	%r497, %r485, %r496;
	add.s32 	%r498, %r492, %r495;
	min.s32 	%r499, %r487, %r498;
	ld.shared.u32 	%r500, [%r641+-8048];
	ld.shared.u32 	%r501, [%r640+-2944];
	add.s32 	%r502, %r501, %r500;
	min.s32 	%r503, %r491, %r502;
	ld.shared.u32 	%r504, [%r640+-2816];
	add.s32 	%r505, %r504, %r500;
	min.s32 	%r506, %r494, %r505;
	ld.shared.u32 	%r507, [%r641+144];
	add.s32 	%r508, %r501, %r507;
	min.s32 	%r509, %r497, %r508;
	add.s32 	%r510, %r504, %r507;
	min.s32 	%r511, %r499, %r510;
	ld.shared.u32 	%r512, [%r641+-8044];
	ld.shared.u32 	%r513, [%r640+-2688];
	add.s32 	%r514, %r513, %r512;
	min.s32 	%r515, %r503, %r514;
	ld.shared.u32 	%r516, [%r640+-2560];
	add.s32 	%r517, %r516, %r512;
	min.s32 	%r518, %r506, %r517;
	ld.shared.u32 	%r519, [%r641+148];
	add.s32 	%r520, %r513, %r519;
	min.s32 	%r521, %r509, %r520;
	add.s32 	%r522, %r516, %r519;
	min.s32 	%r523, %r511, %r522;
	ld.shared.u32 	%r524, [%r641+-8040];
	ld.shared.u32 	%r525, [%r640+-2432];
	add.s32 	%r526, %r525, %r524;
	min.s32 	%r527, %r515, %r526;
	ld.shared.u32 	%r528, [%r640+-2304];
	add.s32 	%r529, %r528, %r524;
	min.s32 	%r530, %r518, %r529;
	ld.shared.u32 	%r531, [%r641+152];
	add.s32 	%r532, %r525, %r531;
	min.s32 	%r533, %r521, %r532;
	add.s32 	%r534, %r528, %r531;
	min.s32 	%r535, %r523, %r534;
	ld.shared.u32 	%r536, [%r641+-8036];
	ld.shared.u32 	%r537, [%r640+-2176];
	add.s32 	%r538, %r537, %r536;
	min.s32 	%r539, %r527, %r538;
	ld.shared.u32 	%r540, [%r640+-2048];
	add.s32 	%r541, %r540, %r536;
	min.s32 	%r542, %r530, %r541;
	ld.shared.u32 	%r543, [%r641+156];
	add.s32 	%r544, %r537, %r543;
	min.s32 	%r545, %r533, %r544;
	add.s32 	%r546, %r540, %r543;
	min.s32 	%r547, %r535, %r546;
	ld.shared.u32 	%r548, [%r641+-8032];
	ld.shared.u32 	%r549, [%r640+-1920];
	add.s32 	%r550, %r549, %r548;
	min.s32 	%r551, %r539, %r550;
	ld.shared.u32 	%r552, [%r640+-1792];
	add.s32 	%r553, %r552, %r548;
	min.s32 	%r554, %r542, %r553;
	ld.shared.u32 	%r555, [%r641+160];
	add.s32 	%r556, %r549, %r555;
	min.s32 	%r557, %r545, %r556;
	add.s32 	%r558, %r552, %r555;
	min.s32 	%r559, %r547, %r558;
	ld.shared.u32 	%r560, [%r641+-8028];
	ld.shared.u32 	%r561, [%r640+-1664];
	add.s32 	%r562, %r561, %r560;
	min.s32 	%r563, %r551, %r562;
	ld.shared.u32 	%r564, [%r640+-1536];
	add.s32 	%r565, %r564, %r560;
	min.s32 	%r566, %r554, %r565;
	ld.shared.u32 	%r567, [%r641+164];
	add.s32 	%r568, %r561, %r567;
	min.s32 	%r569, %r557, %r568;
	add.s32 	%r570, %r564, %r567;
	min.s32 	%r571, %r559, %r570;
	ld.shared.u32 	%r572, [%r641+-8024];
	ld.shared.u32 	%r573, [%r640+-1408];
	add.s32 	%r574, %r573, %r572;
	min.s32 	%r575, %r563, %r574;
	ld.shared.u32 	%r576, [%r640+-1280];
	add.s32 	%r577, %r576, %r572;
	min.s32 	%r578, %r566, %r577;
	ld.shared.u32 	%r579, [%r641+168];
	add.s32 	%r580, %r573, %r579;
	min.s32 	%r581, %r569, %r580;
	add.s32 	%r582, %r576, %r579;
	min.s32 	%r583, %r571, %r582;
	ld.shared.u32 	%r584, [%r641+-8020];
	ld.shared.u32 	%r585, [%r640+-1152];
	add.s32 	%r586, %r585, %r584;
	min.s32 	%r587, %r575, %r586;
	ld.shared.u32 	%r588, [%r640+-1024];
	add.s32 	%r589, %r588, %r584;
	min.s32 	%r590, %r578, %r589;
	ld.shared.u32 	%r591, [%r641+172];
	add.s32 	%r592, %r585, %r591;
	min.s32 	%r593, %r581, %r592;
	add.s32 	%r594, %r588, %r591;
	min.s32 	%r595, %r583, %r594;
	ld.shared.u32 	%r596, [%r641+-8016];
	ld.shared.u32 	%r597, [%r640+-896];
	add.s32 	%r598, %r597, %r596;
	min.s32 	%r599, %r587, %r598;
	ld.shared.u32 	%r600, [%r640+-768];
	add.s32 	%r601, %r600, %r596;
	min.s32 	%r602, %r590, %r601;
	ld.shared.u32 	%r603, [%r641+176];
	add.s32 	%r604, %r597, %r603;
	min.s32 	%r605, %r593, %r604;
	add.s32 	%r606, %r600, %r603;
	min.s32 	%r607, %r595, %r606;
	ld.shared.u32 	%r608, [%r641+-8012];
	ld.shared.u32 	%r609, [%r640+-640];
	add.s32 	%r610, %r609, %r608;
	min.s32 	%r611, %r599, %r610;
	ld.shared.u32 	%r612, [%r640+-512];
	add.s32 	%r613, %r612, %r608;
	min.s32 	%r614, %r602, %r613;
	ld.shared.u32 	%r615, [%r641+180];
	add.s32 	%r616, %r609, %r615;
	min.s32 	%r617, %r605, %r616;
	add.s32 	%r618, %r612, %r615;
	min.s32 	%r619, %r607, %r618;
	ld.shared.u32 	%r620, [%r641+-8008];
	ld.shared.u32 	%r621, [%r640+-384];
	add.s32 	%r622, %r621, %r620;
	min.s32 	%r623, %r611, %r622;
	ld.shared.u32 	%r624, [%r640+-256];
	add.s32 	%r625, %r624, %r620;
	min.s32 	%r626, %r614, %r625;
	ld.shared.u32 	%r627, [%r641+184];
	add.s32 	%r628, %r621, %r627;
	min.s32 	%r629, %r617, %r628;
	add.s32 	%r630, %r624, %r627;
	min.s32 	%r631, %r619, %r630;
	ld.shared.u32 	%r632, [%r641+-8004];
	ld.shared.u32 	%r633, [%r640+-128];
	add.s32 	%r634, %r633, %r632;
	min.s32 	%r646, %r623, %r634;
	ld.shared.u32 	%r635, [%r640];
	add.s32 	%r636, %r635, %r632;
	min.s32 	%r645, %r626, %r636;
	ld.shared.u32 	%r637, [%r641+188];
	add.s32 	%r638, %r633, %r637;
	min.s32 	%r644, %r629, %r638;
	add.s32 	%r639, %r635, %r637;
	min.s32 	%r643, %r631, %r639;
	add.s32 	%r641, %r641, 192;
	add.s32 	%r640, %r640, 12288;
	bra.uni 	$L__BB1_1;
$L__BB1_3:
	st.global.u32 	[%rd1], %r14;
	st.global.u32 	[%rd1+128], %r15;
	st.global.u32 	[%rd2], %r16;
	st.global.u32 	[%rd2+128], %r17;
	ret;

}
	// .globl	_Z6phase3iiPiii
.visible .entry _Z6phase3iiPiii(
	.param .u32 _Z6phase3iiPiii_param_0,
	.param .u32 _Z6phase3iiPiii_param_1,
	.param .u64 .ptr .align 1 _Z6phase3iiPiii_param_2,
	.param .u32 _Z6phase3iiPiii_param_3,
	.param .u32 _Z6phase3iiPiii_param_4
)
{
	.reg .pred 	%p<3>;
	.reg .b32 	%r<645>;
	.reg .b64 	%rd<15>;
	// demoted variable
	.shared .align 4 .b8 _ZZ6phase3iiPiiiE1s[32768];
	ld.param.u32 	%r26, [_Z6phase3iiPiii_param_1];
	ld.param.u64 	%rd3, [_Z6phase3iiPiii_param_2];
	ld.param.u32 	%r27, [_Z6phase3iiPiii_param_3];
	ld.param.u32 	%r28, [_Z6phase3iiPiii_param_4];
	cvta.to.global.u64 	%rd4, %rd3;
	mov.u32 	%r29, %ctaid.x;
	add.s32 	%r30, %r28, %r29;
	shl.b32 	%r31, %r30, 6;
	mov.u32 	%r32, %ctaid.y;
	setp.ge.u32 	%p1, %r32, %r26;
	selp.u32 	%r33, 1, 0, %p1;
	add.s32 	%r34, %r32, %r33;
	shl.b32 	%r35, %r34, 6;
	shl.b32 	%r36, %r26, 6;
	mov.u32 	%r37, %tid.y;
	mov.u32 	%r38, %tid.x;
	add.s32 	%r39, %r31, %r37;
	mul.lo.s32 	%r40, %r39, %r27;
	add.s32 	%r41, %r35, %r38;
	add.s32 	%r42, %r40, %r41;
	mul.wide.s32 	%rd5, %r42, 4;
	add.s64 	%rd1, %rd4, %rd5;
	ld.global.u32 	%r644, [%rd1];
	ld.global.u32 	%r643, [%rd1+128];
	add.s32 	%r43, %r39, 32;
	mul.lo.s32 	%r44, %r43, %r27;
	add.s32 	%r45, %r44, %r41;
	mul.wide.s32 	%rd6, %r45, 4;
	add.s64 	%rd2, %rd4, %rd6;
	ld.global.u32 	%r642, [%rd2];
	ld.global.u32 	%r641, [%rd2+128];
	shl.b32 	%r46, %r37, 6;
	add.s32 	%r47, %r38, %r36;
	add.s32 	%r48, %r47, %r40;
	mul.wide.s32 	%rd7, %r48, 4;
	add.s64 	%rd8, %rd4, %rd7;
	ld.global.u32 	%r49, [%rd8];
	add.s32 	%r50, %r46, %r38;
	shl.b32 	%r51, %r50, 2;
	mov.u32 	%r52, _ZZ6phase3iiPiiiE1s;
	add.s32 	%r53, %r52, %r51;
	st.shared.u32 	[%r53], %r49;
	add.s32 	%r54, %r36, %r37;
	mad.lo.s32 	%r55, %r54, %r27, %r41;
	mul.wide.s32 	%rd9, %r55, 4;
	add.s64 	%rd10, %rd4, %rd9;
	ld.global.u32 	%r56, [%rd10];
	st.shared.u32 	[%r53+16384], %r56;
	add.s32 	%r57, %r47, %r44;
	mul.wide.s32 	%rd11, %r57, 4;
	add.s64 	%rd12, %rd4, %rd11;
	ld.global.u32 	%r58, [%rd12];
	st.shared.u32 	[%r53+8192], %r58;
	add.s32 	%r59, %r54, 32;
	mad.lo.s32 	%r60, %r59, %r27, %r41;
	mul.wide.s32 	%rd13, %r60, 4;
	add.s64 	%rd14, %rd4, %rd13;
	ld.global.u32 	%r61, [%rd14];
	st.shared.u32 	[%r53+24576], %r61;
	ld.global.u32 	%r62, [%rd8+128];
	st.shared.u32 	[%r53+128], %r62;
	ld.global.u32 	%r63, [%rd10+128];
	st.shared.u32 	[%r53+16512], %r63;
	ld.global.u32 	%r64, [%rd12+128];
	st.shared.u32 	[%r53+8320], %r64;
	ld.global.u32 	%r65, [%rd14+128];
	st.shared.u32 	[%r53+24704], %r65;
	bar.sync 	0;
	shl.b32 	%r66, %r37, 8;
	add.s32 	%r67, %r66, %r52;
	add.s32 	%r639, %r67, 8192;
	shl.b32 	%r68, %r38, 2;
	add.s32 	%r69, %r68, %r52;
	add.s32 	%r638, %r69, 28544;
	mov.b32 	%r640, 8000;
$L__BB2_1:
	.pragma "nounroll";
	ld.shared.u32 	%r70, [%r639+-8192];
	ld.shared.u32 	%r71, [%r638+-12160];
	add.s32 	%r72, %r71, %r70;
	min.s32 	%r73, %r644, %r72;
	ld.shared.u32 	%r74, [%r638+-12032];
	add.s32 	%r75, %r74, %r70;
	min.s32 	%r76, %r643, %r75;
	ld.shared.u32 	%r77, [%r639];
	add.s32 	%r78, %r71, %r77;
	min.s32 	%r79, %r642, %r78;
	add.s32 	%r80, %r74, %r77;
	min.s32 	%r81, %r641, %r80;
	ld.shared.u32 	%r82, [%r639+-8188];
	ld.shared.u32 	%r83, [%r638+-11904];
	add.s32 	%r84, %r83, %r82;
	min.s32 	%r85, %r73, %r84;
	ld.shared.u32 	%r86, [%r638+-11776];
	add.s32 	%r87, %r86, %r82;
	min.s32 	%r88, %r76, %r87;
	ld.shared.u32 	%r89, [%r639+4];
	add.s32 	%r90, %r83, %r89;
	min.s32 	%r91, %r79, %r90;
	add.s32 	%r92, %r86, %r89;
	min.s32 	%r93, %r81, %r92;
	ld.shared.u32 	%r94, [%r639+-8184];
	ld.shared.u32 	%r95, [%r638+-11648];
	add.s32 	%r96, %r95, %r94;
	min.s32 	%r97, %r85, %r96;
	ld.shared.u32 	%r98, [%r638+-11520];
	add.s32 	%r99, %r98, %r94;
	min.s32 	%r100, %r88, %r99;
	ld.shared.u32 	%r101, [%r639+8];
	add.s32 	%r102, %r95, %r101;
	min.s32 	%r103, %r91, %r102;
	add.s32 	%r104, %r98, %r101;
	min.s32 	%r105, %r93, %r104;
	ld.shared.u32 	%r106, [%r639+-8180];
	ld.shared.u32 	%r107, [%r638+-11392];
	add.s32 	%r108, %r107, %r106;
	min.s32 	%r109, %r97, %r108;
	ld.shared.u32 	%r110, [%r638+-11264];
	add.s32 	%r111, %r110, %r106;
	min.s32 	%r112, %r100, %r111;
	ld.shared.u32 	%r113, [%r639+12];
	add.s32 	%r114, %r107, %r113;
	min.s32 	%r115, %r103, %r114;
	add.s32 	%r116, %r110, %r113;
	min.s32 	%r117, %r105, %r116;
	ld.shared.u32 	%r118, [%r639+-8176];
	ld.shared.u32 	%r119, [%r638+-11136];
	add.s32 	%r120, %r119, %r118;
	min.s32 	%r121, %r109, %r120;
	ld.shared.u32 	%r122, [%r638+-11008];
	add.s32 	%r123, %r122, %r118;
	min.s32 	%r124, %r112, %r123;
	ld.shared.u32 	%r125, [%r639+16];
	add.s32 	%r126, %r119, %r125;
	min.s32 	%r127, %r115, %r126;
	add.s32 	%r128, %r122, %r125;
	min.s32 	%r129, %r117, %r128;
	ld.shared.u32 	%r130, [%r639+-8172];
	ld.shared.u32 	%r131, [%r638+-10880];
	add.s32 	%r132, %r131, %r130;
	min.s32 	%r133, %r121, %r132;
	ld.shared.u32 	%r134, [%r638+-10752];
	add.s32 	%r135, %r134, %r130;
	min.s32 	%r136, %r124, %r135;
	ld.shared.u32 	%r137, [%r639+20];
	add.s32 	%r138, %r131, %r137;
	min.s32 	%r139, %r127, %r138;
	add.s32 	%r140, %r134, %r137;
	min.s32 	%r141, %r129, %r140;
	ld.shared.u32 	%r142, [%r639+-8168];
	ld.shared.u32 	%r143, [%r638+-10624];
	add.s32 	%r144, %r143, %r142;
	min.s32 	%r145, %r133, %r144;
	ld.shared.u32 	%r146, [%r638+-10496];
	add.s32 	%r147, %r146, %r142;
	min.s32 	%r148, %r136, %r147;
	ld.shared.u32 	%r149, [%r639+24];
	add.s32 	%r150, %r143, %r149;
	min.s32 	%r151, %r139, %r150;
	add.s32 	%r152, %r146, %r149;
	min.s32 	%r153, %r141, %r152;
	ld.shared.u32 	%r154, [%r639+-8164];
	ld.shared.u32 	%r155, [%r638+-10368];
	add.s32 	%r156, %r155, %r154;
	min.s32 	%r157, %r145, %r156;
	ld.shared.u32 	%r158, [%r638+-10240];
	add.s32 	%r159, %r158, %r154;
	min.s32 	%r160, %r148, %r159;
	ld.shared.u32 	%r161, [%r639+28];
	add.s32 	%r162, %r155, %r161;
	min.s32 	%r163, %r151, %r162;
	add.s32 	%r164, %r158, %r161;
	min.s32 	%r165, %r153, %r164;
	ld.shared.u32 	%r166, [%r639+-8160];
	ld.shared.u32 	%r167, [%r638+-10112];
	add.s32 	%r168, %r167, %r166;
	min.s32 	%r169, %r157, %r168;
	ld.shared.u32 	%r170, [%r638+-9984];
	add.s32 	%r171, %r170, %r166;
	min.s32 	%r172, %r160, %r171;
	ld.shared.u32 	%r173, [%r639+32];
	add.s32 	%r174, %r167, %r173;
	min.s32 	%r175, %r163, %r174;
	add.s32 	%r176, %r170, %r173;
	min.s32 	%r177, %r165, %r176;
	ld.shared.u32 	%r178, [%r639+-8156];
	ld.shared.u32 	%r179, [%r638+-9856];
	add.s32 	%r180, %r179, %r178;
	min.s32 	%r181, %r169, %r180;
	ld.shared.u32 	%r182, [%r638+-9728];
	add.s32 	%r183, %r182, %r178;
	min.s32 	%r184, %r172, %r183;
	ld.shared.u32 	%r185, [%r639+36];
	add.s32 	%r186, %r179, %r185;
	min.s32 	%r187, %r175, %r186;
	add.s32 	%r188, %r182, %r185;
	min.s32 	%r189, %r177, %r188;
	ld.shared.u32 	%r190, [%r639+-8152];
	ld.shared.u32 	%r191, [%r638+-9600];
	add.s32 	%r192, %r191, %r190;
	min.s32 	%r193, %r181, %r192;
	ld.shared.u32 	%r194, [%r638+-9472];
	add.s32 	%r195, %r194, %r190;
	min.s32 	%r196, %r184, %r195;
	ld.shared.u32 	%r197, [%r639+40];
	add.s32 	%r198, %r191, %r197;
	min.s32 	%r199, %r187, %r198;
	add.s32 	%r200, %r194, %r197;
	min.s32 	%r201, %r189, %r200;
	ld.shared.u32 	%r202, [%r639+-8148];
	ld.shared.u32 	%r203, [%r638+-9344];
	add.s32 	%r204, %r203, %r202;
	min.s32 	%r205, %r193, %r204;
	ld.shared.u32 	%r206, [%r638+-9216];
	add.s32 	%r207, %r206, %r202;
	min.s32 	%r208, %r196, %r207;
	ld.shared.u32 	%r209, [%r639+44];
	add.s32 	%r210, %r203, %r209;
	min.s32 	%r211, %r199, %r210;
	add.s32 	%r212, %r206, %r209;
	min.s32 	%r213, %r201, %r212;
	ld.shared.u32 	%r214, [%r639+-8144];
	ld.shared.u32 	%r215, [%r638+-9088];
	add.s32 	%r216, %r215, %r214;
	min.s32 	%r217, %r205, %r216;
	ld.shared.u32 	%r218, [%r638+-8960];
	add.s32 	%r219, %r218, %r214;
	min.s32 	%r220, %r208, %r219;
	ld.shared.u32 	%r221, [%r639+48];
	add.s32 	%r222, %r215, %r221;
	min.s32 	%r223, %r211, %r222;
	add.s32 	%r224, %r218, %r221;
	min.s32 	%r225, %r213, %r224;
	ld.shared.u32 	%r226, [%r639+-8140];
	ld.shared.u32 	%r227, [%r638+-8832];
	add.s32 	%r228, %r227, %r226;
	min.s32 	%r229, %r217, %r228;
	ld.shared.u32 	%r230, [%r638+-8704];
	add.s32 	%r231, %r230, %r226;
	min.s32 	%r232, %r220, %r231;
	ld.shared.u32 	%r233, [%r639+52];
	add.s32 	%r234, %r227, %r233;
	min.s32 	%r235, %r223, %r234;
	add.s32 	%r236, %r230, %r233;
	min.s32 	%r237, %r225, %r236;
	ld.shared.u32 	%r238, [%r639+-8136];
	ld.shared.u32 	%r239, [%r638+-8576];
	add.s32 	%r240, %r239, %r238;
	min.s32 	%r241, %r229, %r240;
	ld.shared.u32 	%r242, [%r638+-8448];
	add.s32 	%r243, %r242, %r238;
	min.s32 	%r244, %r232, %r243;
	ld.shared.u32 	%r245, [%r639+56];
	add.s32 	%r246, %r239, %r245;
	min.s32 	%r247, %r235, %r246;
	add.s32 	%r248, %r242, %r245;
	min.s32 	%r249, %r237, %r248;
	ld.shared.u32 	%r250, [%r639+-8132];
	ld.shared.u32 	%r251, [%r638+-8320];
	add.s32 	%r252, %r251, %r250;
	min.s32 	%r14, %r241, %r252;
	ld.shared.u32 	%r253, [%r638+-8192];
	add.s32 	%r254, %r253, %r250;
	min.s32 	%r15, %r244, %r254;
	ld.shared.u32 	%r255, [%r639+60];
	add.s32 	%r256, %r251, %r255;
	min.s32 	%r16, %r247, %r256;
	add.s32 	%r257, %r253, %r255;
	min.s32 	%r17, %r249, %r257;
	add.s32 	%r640, %r640, 192;
	setp.eq.s32 	%p2, %r640, 8384;
	@%p2 bra 	$L__BB2_3;
	ld.shared.u32 	%r258, [%r639+-8128];
	ld.shared.u32 	%r259, [%r638+-8064];
	add.s32 	%r260, %r259, %r258;
	min.s32 	%r261, %r14, %r260;
	ld.shared.u32 	%r262, [%r638+-7936];
	add.s32 	%r263, %r262, %r258;
	min.s32 	%r264, %r15, %r263;
	ld.shared.u32 	%r265, [%r639+64];
	add.s32 	%r266, %r259, %r265;
	min.s32 	%r267, %r16, %r266;
	add.s32 	%r268, %r262, %r265;
	min.s32 	%r269, %r17, %r268;
	ld.shared.u32 	%r270, [%r639+-8124];
	ld.shared.u32 	%r271, [%r638+-7808];
	add.s32 	%r272, %r271, %r270;
	min.s32 	%r273, %r261, %r272;
	ld.shared.u32 	%r274, [%r638+-7680];
	add.s32 	%r275, %r274, %r270;
	min.s32 	%r276, %r264, %r275;
	ld.shared.u32 	%r277, [%r639+68];
	add.s32 	%r278, %r271, %r277;
	min.s32 	%r279, %r267, %r278;
	add.s32 	%r280, %r274, %r277;
	min.s32 	%r281, %r269, %r280;
	ld.shared.u32 	%r282, [%r639+-8120];
	ld.shared.u32 	%r283, [%r638+-7552];
	add.s32 	%r284, %r283, %r282;
	min.s32 	%r285, %r273, %r284;
	ld.shared.u32 	%r286, [%r638+-7424];
	add.s32 	%r287, %r286, %r282;
	min.s32 	%r288, %r276, %r287;
	ld.shared.u32 	%r289, [%r639+72];
	add.s32 	%r290, %r283, %r289;
	min.s32 	%r291, %r279, %r290;
	add.s32 	%r292, %r286, %r289;
	min.s32 	%r293, %r281, %r292;
	ld.shared.u32 	%r294, [%r639+-8116];
	ld.shared.u32 	%r295, [%r638+-7296];
	add.s32 	%r296, %r295, %r294;
	min.s32 	%r297, %r285, %r296;
	ld.shared.u32 	%r298, [%r638+-7168];
	add.s32 	%r299, %r298, %r294;
	min.s32 	%r300, %r288, %r299;
	ld.shared.u32 	%r301, [%r639+76];
	add.s32 	%r302, %r295, %r301;
	min.s32 	%r303, %r291, %r302;
	add.s32 	%r304, %r298, %r301;
	min.s32 	%r305, %r293, %r304;
	ld.shared.u32 	%r306, [%r639+-8112];
	ld.shared.u32 	%r307, [%r638+-7040];
	add.s32 	%r308, %r307, %r306;
	min.s32 	%r309, %r297, %r308;
	ld.shared.u32 	%r310, [%r638+-6912];
	add.s32 	%r311, %r310, %r306;
	min.s32 	%r312, %r300, %r311;
	ld.shared.u32 	%r313, [%r639+80];
	add.s32 	%r314, %r307, %r313;
	min.s32 	%r315, %r303, %r314;
	add.s32 	%r316, %r310, %r313;
	min.s32 	%r317, %r305, %r316;
	ld.shared.u32 	%r318, [%r639+-8108];
	ld.shared.u32 	%r319, [%r638+-6784];
	add.s32 	%r320, %r319, %r318;
	min.s32 	%r321, %r309, %r320;
	ld.shared.u32 	%r322, [%r638+-6656];
	add.s32 	%r323, %r322, %r318;
	min.s32 	%r324, %r312, %r323;
	ld.shared.u32 	%r325, [%r639+84];
	add.s32 	%r326, %r319, %r325;
	min.s32 	%r327, %r315, %r326;
	add.s32 	%r328, %r322, %r325;
	min.s32 	%r329, %r317, %r328;
	ld.shared.u32 	%r330, [%r639+-8104];
	ld.shared.u32 	%r331, [%r638+-6528];
	add.s32 	%r332, %r331, %r330;
	min.s32 	%r333, %r321, %r332;
	ld.shared.u32 	%r334, [%r638+-6400];
	add.s32 	%r335, %r334, %r330;
	min.s32 	%r336, %r324, %r335;
	ld.shared.u32 	%r337, [%r639+88];
	add.s32 	%r338, %r331, %r337;
	min.s32 	%r339, %r327, %r338;
	add.s32 	%r340, %r334, %r337;
	min.s32 	%r341, %r329, %r340;
	ld.shared.u32 	%r342, [%r639+-8100];
	ld.shared.u32 	%r343, [%r638+-6272];
	add.s32 	%r344, %r343, %r342;
	min.s32 	%r345, %r333, %r344;
	ld.shared.u32 	%r346, [%r638+-6144];
	add.s32 	%r347, %r346, %r342;
	min.s32 	%r348, %r336, %r347;
	ld.shared.u32 	%r349, [%r639+92];
	add.s32 	%r350, %r343, %r349;
	min.s32 	%r351, %r339, %r350;
	add.s32 	%r352, %r346, %r349;
	min.s32 	%r353, %r341, %r352;
	ld.shared.u32 	%r354, [%r639+-8096];
	ld.shared.u32 	%r355, [%r638+-6016];
	add.s32 	%r356, %r355, %r354;
	min.s32 	%r357, %r345, %r356;
	ld.shared.u32 	%r358, [%r638+-5888];
	add.s32 	%r359, %r358, %r354;
	min.s32 	%r360, %r348, %r359;
	ld.shared.u32 	%r361, [%r639+96];
	add.s32 	%r362, %r355, %r361;
	min.s32 	%r363, %r351, %r362;
	add.s32 	%r364, %r358, %r361;
	min.s32 	%r365, %r353, %r364;
	ld.shared.u32 	%r366, [%r639+-8092];
	ld.shared.u32 	%r367, [%r638+-5760];
	add.s32 	%r368, %r367, %r366;
	min.s32 	%r369, %r357, %r368;
	ld.shared.u32 	%r370, [%r638+-5632];
	add.s32 	%r371, %r370, %r366;
	min.s32 	%r372, %r360, %r371;
	ld.shared.u32 	%r373, [%r639+100];
	add.s32 	%r374, %r367, %r373;
	min.s32 	%r375, %r363, %r374;
	add.s32 	%r376, %r370, %r373;
	min.s32 	%r377, %r365, %r376;
	ld.shared.u32 	%r378, [%r639+-8088];
	ld.shared.u32 	%r379, [%r638+-5504];
	add.s32 	%r380, %r379, %r378;
	min.s32 	%r381, %r369, %r380;
	ld.shared.u32 	%r382, [%r638+-5376];
	add.s32 	%r383, %r382, %r378;
	min.s32 	%r384, %r372, %r383;
	ld.shared.u32 	%r385, [%r639+104];
	add.s32 	%r386, %r379, %r385;
	min.s32 	%r387, %r375, %r386;
	add.s32 	%r388, %r382, %r385;
	min.s32 	%r389, %r377, %r388;
	ld.shared.u32 	%r390, [%r639+-8084];
	ld.shared.u32 	%r391, [%r638+-5248];
	add.s32 	%r392, %r391, %r390;
	min.s32 	%r393, %r381, %r392;
	ld.shared.u32 	%r394, [%r638+-5120];
	add.s32 	%r395, %r394, %r390;
	min.s32 	%r396, %r384, %r395;
	ld.shared.u32 	%r397, [%r639+108];
	add.s32 	%r398, %r391, %r397;
	min.s32 	%r399, %r387, %r398;
	add.s32 	%r400, %r394, %r397;
	min.s32 	%r401, %r389, %r400;
	ld.shared.u32 	%r402, [%r639+-8080];
	ld.shared.u32 	%r403, [%r638+-4992];
	add.s32 	%r404, %r403, %r402;
	min.s32 	%r405, %r393, %r404;
	ld.shared.u32 	%r406, [%r638+-4864];
	add.s32 	%r407, %r406, %r402;
	min.s32 	%r408, %r396, %r407;
	ld.shared.u32 	%r409, [%r639+112];
	add.s32 	%r410, %r403, %r409;
	min.s32 	%r411, %r399, %r410;
	add.s32 	%r412, %r406, %r409;
	min.s32 	%r413, %r401, %r412;
	ld.shared.u32 	%r414, [%r639+-8076];
	ld.shared.u32 	%r415, [%r638+-4736];
	add.s32 	%r416, %r415, %r414;
	min.s32 	%r417, %r405, %r416;
	ld.shared.u32 	%r418, [%r638+-4608];
	add.s32 	%r419, %r418, %r414;
	min.s32 	%r420, %r408, %r419;
	ld.shared.u32 	%r421, [%r639+116];
	add.s32 	%r422, %r415, %r421;
	min.s32 	%r423, %r411, %r422;
	add.s32 	%r424, %r418, %r421;
	min.s32 	%r425, %r413, %r424;
	ld.shared.u32 	%r426, [%r639+-8072];
	ld.shared.u32 	%r427, [%r638+-4480];
	add.s32 	%r428, %r427, %r426;
	min.s32 	%r429, %r417, %r428;
	ld.shared.u32 	%r430, [%r638+-4352];
	add.s32 	%r431, %r430, %r426;
	min.s32 	%r432, %r420, %r431;
	ld.shared.u32 	%r433, [%r639+120];
	add.s32 	%r434, %r427, %r433;
	min.s32 	%r435, %r423, %r434;
	add.s32 	%r436, %r430, %r433;
	min.s32 	%r437, %r425, %r436;
	ld.shared.u32 	%r438, [%r639+-8068];
	ld.shared.u32 	%r439, [%r638+-4224];
	add.s32 	%r440, %r439, %r438;
	min.s32 	%r441, %r429, %r440;
	ld.shared.u32 	%r442, [%r638+-4096];
	add.s32 	%r443, %r442, %r438;
	min.s32 	%r444, %r432, %r443;
	ld.shared.u32 	%r445, [%r639+124];
	add.s32 	%r446, %r439, %r445;
	min.s32 	%r447, %r435, %r446;
	add.s32 	%r448, %r442, %r445;
	min.s32 	%r449, %r437, %r448;
	ld.shared.u32 	%r450, [%r639+-8064];
	ld.shared.u32 	%r451, [%r638+-3968];
	add.s32 	%r452, %r451, %r450;
	min.s32 	%r453, %r441, %r452;
	ld.shared.u32 	%r454, [%r638+-3840];
	add.s32 	%r455, %r454, %r450;
	min.s32 	%r456, %r444, %r455;
	ld.shared.u32 	%r457, [%r639+128];
	add.s32 	%r458, %r451, %r457;
	min.s32 	%r459, %r447, %r458;
	add.s32 	%r460, %r454, %r457;
	min.s32 	%r461, %r449, %r460;
	ld.shared.u32 	%r462, [%r639+-8060];
	ld.shared.u32 	%r463, [%r638+-3712];
	add.s32 	%r464, %r463, %r462;
	min.s32 	%r465, %r453, %r464;
	ld.shared.u32 	%r466, [%r638+-3584];
	add.s32 	%r467, %r466, %r462;
	min.s32 	%r468, %r456, %r467;
	ld.shared.u32 	%r469, [%r639+132];
	add.s32 	%r470, %r463, %r469;
	min.s32 	%r471, %r459, %r470;
	add.s32 	%r472, %r466, %r469;
	min.s32 	%r473, %r461, %r472;
	ld.shared.u32 	%r474, [%r639+-8056];
	ld.shared.u32 	%r475, [%r638+-3456];
	add.s32 	%r476, %r475, %r474;
	min.s32 	%r477, %r465, %r476;
	ld.shared.u32 	%r478, [%r638+-3328];
	add.s32 	%r479, %r478, %r474;
	min.s32 	%r480, %r468, %r479;
	ld.shared.u32 	%r481, [%r639+136];
	add.s32 	%r482, %r475, %r481;
	min.s32 	%r483, %r471, %r482;
	add.s32 	%r484, %r478, %r481;
	min.s32 	%r485, %r473, %r484;
	ld.shared.u32 	%r486, [%r639+-8052];
	ld.shared.u32 	%r487, [%r638+-3200];
	add.s32 	%r488, %r487, %r486;
	min.s32 	%r489, %r477, %r488;
	ld.shared.u32 	%r490, [%r638+-3072];
	add.s32 	%r491, %r490, %r486;
	min.s32 	%r492, %r480, %r491;
	ld.shared.u32 	%r493, [%r639+140];
	add.s32 	%r494, %r487, %r493;
	min.s32 	%r495, %r483, %r494;
	add.s32 	%r496, %r490, %r493;
	min.s32 	%r497, %r485, %r496;
	ld.shared.u32 	%r498, [%r639+-8048];
	ld.shared.u32 	%r499, [%r638+-2944];
	add.s32 	%r500, %r499, %r498;
	min.s32 	%r501, %r489, %r500;
	ld.shared.u32 	%r502, [%r638+-2816];
	add.s32 	%r503, %r502, %r498;
	min.s32 	%r504, %r492, %r503;
	ld.shared.u32 	%r505, [%r639+144];
	add.s32 	%r506, %r499, %r505;
	min.s32 	%r507, %r495, %r506;
	add.s32 	%r508, %r502, %r505;
	min.s32 	%r509, %r497, %r508;
	ld.shared.u32 	%r510, [%r639+-8044];
	ld.shared.u32 	%r511, [%r638+-2688];
	add.s32 	%r512, %r511, %r510;
	min.s32 	%r513, %r501, %r512;
	ld.shared.u32 	%r514, [%r638+-2560];
	add.s32 	%r515, %r514, %r510;
	min.s32 	%r516, %r504, %r515;
	ld.shared.u32 	%r517, [%r639+148];
	add.s32 	%r518, %r511, %r517;
	min.s32 	%r519, %r507, %r518;
	add.s32 	%r520, %r514, %r517;
	min.s32 	%r521, %r509, %r520;
	ld.shared.u32 	%r522, [%r639+-8040];
	ld.shared.u32 	%r523, [%r638+-2432];
	add.s32 	%r524, %r523, %r522;
	min.s32 	%r525, %r513, %r524;
	ld.shared.u32 	%r526, [%r638+-2304];
	add.s32 	%r527, %r526, %r522;
	min.s32 	%r528, %r516, %r527;
	ld.shared.u32 	%r529, [%r639+152];
	add.s32 	%r530, %r523, %r529;
	min.s32 	%r531, %r519, %r530;
	add.s32 	%r532, %r526, %r529;
	min.s32 	%r533, %r521, %r532;
	ld.shared.u32 	%r534, [%r639+-8036];
	ld.shared.u32 	%r535, [%r638+-2176];
	add.s32 	%r536, %r535, %r534;
	min.s32 	%r537, %r525, %r536;
	ld.shared.u32 	%r538, [%r638+-2048];
	add.s32 	%r539, %r538, %r534;
	min.s32 	%r540, %r528, %r539;
	ld.shared.u32 	%r541, [%r639+156];
	add.s32 	%r542, %r535, %r541;
	min.s32 	%r543, %r531, %r542;
	add.s32 	%r544, %r538, %r541;
	min.s32 	%r545, %r533, %r544;
	ld.shared.u32 	%r546, [%r639+-8032];
	ld.shared.u32 	%r547, [%r638+-1920];
	add.s32 	%r548, %r547, %r546;
	min.s32 	%r549, %r537, %r548;
	ld.shared.u32 	%r550, [%r638+-1792];
	add.s32 	%r551, %r550, %r546;
	min.s32 	%r552, %r540, %r551;
	ld.shared.u32 	%r553, [%r639+160];
	add.s32 	%r554, %r547, %r553;
	min.s32 	%r555, %r543, %r554;
	add.s32 	%r556, %r550, %r553;
	min.s32 	%r557, %r545, %r556;
	ld.shared.u32 	%r558, [%r639+-8028];
	ld.shared.u32 	%r559, [%r638+-1664];
	add.s32 	%r560, %r559, %r558;
	min.s32 	%r561, %r549, %r560;
	ld.shared.u32 	%r562, [%r638+-1536];
	add.s32 	%r563, %r562, %r558;
	min.s32 	%r564, %r552, %r563;
	ld.shared.u32 	%r565, [%r639+164];
	add.s32 	%r566, %r559, %r565;
	min.s32 	%r567, %r555, %r566;
	add.s32 	%r568, %r562, %r565;
	min.s32 	%r569, %r557, %r568;
	ld.shared.u32 	%r570, [%r639+-8024];
	ld.shared.u32 	%r571, [%r638+-1408];
	add.s32 	%r572, %r571, %r570;
	min.s32 	%r573, %r561, %r572;
	ld.shared.u32 	%r574, [%r638+-1280];
	add.s32 	%r575, %r574, %r570;
	min.s32 	%r576, %r564, %r575;
	ld.shared.u32 	%r577, [%r639+168];
	add.s32 	%r578, %r571, %r577;
	min.s32 	%r579, %r567, %r578;
	add.s32 	%r580, %r574, %r577;
	min.s32 	%r581, %r569, %r580;
	ld.shared.u32 	%r582, [%r639+-8020];
	ld.shared.u32 	%r583, [%r638+-1152];
	add.s32 	%r584, %r583, %r582;
	min.s32 	%r585, %r573, %r584;
	ld.shared.u32 	%r586, [%r638+-1024];
	add.s32 	%r587, %r586, %r582;
	min.s32 	%r588, %r576, %r587;
	ld.shared.u32 	%r589, [%r639+172];
	add.s32 	%r590, %r583, %r589;
	min.s32 	%r591, %r579, %r590;
	add.s32 	%r592, %r586, %r589;
	min.s32 	%r593, %r581, %r592;
	ld.shared.u32 	%r594, [%r639+-8016];
	ld.shared.u32 	%r595, [%r638+-896];
	add.s32 	%r596, %r595, %r594;
	min.s32 	%r597, %r585, %r596;
	ld.shared.u32 	%r598, [%r638+-768];
	add.s32 	%r599, %r598, %r594;
	min.s32 	%r600, %r588, %r599;
	ld.shared.u32 	%r601, [%r639+176];
	add.s32 	%r602, %r595, %r601;
	min.s32 	%r603, %r591, %r602;
	add.s32 	%r604, %r598, %r601;
	min.s32 	%r605, %r593, %r604;
	ld.shared.u32 	%r606, [%r639+-8012];
	ld.shared.u32 	%r607, [%r638+-640];
	add.s32 	%r608, %r607, %r606;
	min.s32 	%r609, %r597, %r608;
	ld.shared.u32 	%r610, [%r638+-512];
	add.s32 	%r611, %r610, %r606;
	min.s32 	%r612, %r600, %r611;
	ld.shared.u32 	%r613, [%r639+180];
	add.s32 	%r614, %r607, %r613;
	min.s32 	%r615, %r603, %r614;
	add.s32 	%r616, %r610, %r613;
	min.s32 	%r617, %r605, %r616;
	ld.shared.u32 	%r618, [%r639+-8008];
	ld.shared.u32 	%r619, [%r638+-384];
	add.s32 	%r620, %r619, %r618;
	min.s32 	%r621, %r609, %r620;
	ld.shared.u32 	%r622, [%r638+-256];
	add.s32 	%r623, %r622, %r618;
	min.s32 	%r624, %r612, %r623;
	ld.shared.u32 	%r625, [%r639+184];
	add.s32 	%r626, %r619, %r625;
	min.s32 	%r627, %r615, %r626;
	add.s32 	%r628, %r622, %r625;
	min.s32 	%r629, %r617, %r628;
	ld.shared.u32 	%r630, [%r639+-8004];
	ld.shared.u32 	%r631, [%r638+-128];
	add.s32 	%r632, %r631, %r630;
	min.s32 	%r644, %r621, %r632;
	ld.shared.u32 	%r633, [%r638];
	add.s32 	%r634, %r633, %r630;
	min.s32 	%r643, %r624, %r634;
	ld.shared.u32 	%r635, [%r639+188];
	add.s32 	%r636, %r631, %r635;
	min.s32 	%r642, %r627, %r636;
	add.s32 	%r637, %r633, %r635;
	min.s32 	%r641, %r629, %r637;
	add.s32 	%r639, %r639, 192;
	add.s32 	%r638, %r638, 12288;
	bra.uni 	$L__BB2_1;
$L__BB2_3:
	st.global.u32 	[%rd1], %r14;
	st.global.u32 	[%rd1+128], %r15;
	st.global.u32 	[%rd2], %r16;
	st.global.u32 	[%rd2+128], %r17;
	ret;

}


// ===== COMPILED SASS (sm_100) =====

	.target	sm_100

	.elftype	@"ET_EXEC"


//--------------------- .note.nv.tkinfo           --------------------------
	.section	.note.nv.tkinfo,"",@"SHT_NOTE"
	.sectionflags	@"SHF_NOTE_NV_TKINFO"
	.tkinfo
        /*0018*/ 	.word	0x00000002
        /*0030*/ 	.string	""
        /*0030*/ 	.string	"ptxas"
        /*0030*/ 	.string	"Cuda compilation tools, release 13.0, V13.0.88"
        /*0030*/ 	.string	"Build cuda_13.0.r13.0/compiler.36424714_0"
        /*0030*/ 	.string	"-arch sm_100 -m 64 "



//--------------------- .note.nv.cuinfo           --------------------------
	.section	.note.nv.cuinfo,"",@"SHT_NOTE"
	.sectionflags	@"SHF_NOTE_NV_CUINFO"
        /*0018*/ 	.short	0x0002
        /*001a*/ 	.short	0x0064
        /*001c*/ 	.short	0x0082
	.zero		2


//--------------------- .nv.info                  --------------------------
	.section	.nv.info,"",@"SHT_CUDA_INFO"
	.align	4


	//----- nvinfo : EIATTR_REGCOUNT
	.align		4
        /*0000*/ 	.byte	0x04, 0x2f
        /*0002*/ 	.short	(.L_1 - .L_0)
	.align		4
.L_0:
        /*0004*/ 	.word	index@(_Z6phase1iiPii)
        /*0008*/ 	.word	0x00000016


	//----- nvinfo : EIATTR_FRAME_SIZE
	.align		4
.L_1:
        /*000c*/ 	.byte	0x04, 0x11
        /*000e*/ 	.short	(.L_3 - .L_2)
	.align		4
.L_2:
        /*0010*/ 	.word	index@(_Z6phase1iiPii)
        /*0014*/ 	.word	0x00000000


	//----- nvinfo : EIATTR_REGCOUNT
	.align		4
.L_3:
        /*0018*/ 	.byte	0x04, 0x2f
        /*001a*/ 	.short	(.L_5 - .L_4)
	.align		4
.L_4:
        /*001c*/ 	.word	index@(_Z6phase2iiPii)
        /*0020*/ 	.word	0x00000020


	//----- nvinfo : EIATTR_FRAME_SIZE
	.align		4
.L_5:
        /*0024*/ 	.byte	0x04, 0x11
        /*0026*/ 	.short	(.L_7 - .L_6)
	.align		4
.L_6:
        /*0028*/ 	.word	index@(_Z6phase2iiPii)
        /*002c*/ 	.word	0x00000000


	//----- nvinfo : EIATTR_REGCOUNT
	.align		4
.L_7:
        /*0030*/ 	.byte	0x04, 0x2f
        /*0032*/ 	.short	(.L_9 - .L_8)
	.align		4
.L_8:
        /*0034*/ 	.word	index@(_Z6phase3iiPiii)
        /*0038*/ 	.word	0x00000020


	//----- nvinfo : EIATTR_FRAME_SIZE
	.align		4
.L_9:
        /*003c*/ 	.byte	0x04, 0x11
        /*003e*/ 	.short	(.L_11 - .L_10)
	.align		4
.L_10:
        /*0040*/ 	.word	index@(_Z6phase3iiPiii)
        /*0044*/ 	.word	0x00000000


	//----- nvinfo : EIATTR_MIN_STACK_SIZE
	.align		4
.L_11:
        /*0048*/ 	.byte	0x04, 0x12
        /*004a*/ 	.short	(.L_13 - .L_12)
	.align		4
.L_12:
        /*004c*/ 	.word	index@(_Z6phase3iiPiii)
        /*0050*/ 	.word	0x00000000


	//----- nvinfo : EIATTR_MIN_STACK_SIZE
	.align		4
.L_13:
        /*0054*/ 	.byte	0x04, 0x12
        /*0056*/ 	.short	(.L_15 - .L_14)
	.align		4
.L_14:
        /*0058*/ 	.word	index@(_Z6phase2iiPii)
        /*005c*/ 	.word	0x00000000


	//----- nvinfo : EIATTR_MIN_STACK_SIZE
	.align		4
.L_15:
        /*0060*/ 	.byte	0x04, 0x12
        /*0062*/ 	.short	(.L_17 - .L_16)
	.align		4
.L_16:
        /*0064*/ 	.word	index@(_Z6phase1iiPii)
        /*0068*/ 	.word	0x00000000
.L_17:


//--------------------- .nv.compat                --------------------------
	.section	.nv.compat,"",@"SHT_CUDA_COMPAT_INFO"
	.align	4
        /*0000*/ 	.byte	0x02, 0x09, 0x00, 0x00, 0x02, 0x02, 0x01, 0x00, 0x02, 0x05, 0x05, 0x00, 0x03, 0x07, 0x01, 0x01
        /*0010*/ 	.byte	0x02, 0x03, 0x00, 0x00, 0x02, 0x06, 0x01, 0x00, 0x04, 0x0b, 0x08, 0x00, 0x09, 0x00, 0x00, 0x00
        /*0020*/ 	.byte	0x00, 0x00, 0x00, 0x00


//--------------------- .nv.info._Z6phase3iiPiii  --------------------------
	.section	.nv.info._Z6phase3iiPiii,"",@"SHT_CUDA_INFO"
	.sectionflags	@""
	.align	4


	//----- nvinfo : EIATTR_CUDA_API_VERSION
	.align		4
        /*0000*/ 	.byte	0x04, 0x37
        /*0002*/ 	.short	(.L_19 - .L_18)
.L_18:
        /*0004*/ 	.word	0x00000082


	//----- nvinfo : EIATTR_KPARAM_INFO
	.align		4
.L_19:
        /*0008*/ 	.byte	0x04, 0x17
        /*000a*/ 	.short	(.L_21 - .L_20)
.L_20:
        /*000c*/ 	.word	0x00000000
        /*0010*/ 	.short	0x0004
        /*0012*/ 	.short	0x0014
        /*0014*/ 	.byte	0x00, 0xf0, 0x11, 0x00


	//----- nvinfo : EIATTR_KPARAM_INFO
	.align		4
.L_21:
        /*0018*/ 	.byte	0x04, 0x17
        /*001a*/ 	.short	(.L_23 - .L_22)
.L_22:
        /*001c*/ 	.word	0x00000000
        /*0020*/ 	.short	0x0003
        /*0022*/ 	.short	0x0010
        /*0024*/ 	.byte	0x00, 0xf0, 0x11, 0x00


	//----- nvinfo : EIATTR_KPARAM_INFO
	.align		4
.L_23:
        /*0028*/ 	.byte	0x04, 0x17
        /*002a*/ 	.short	(.L_25 - .L_24)
.L_24:
        /*002c*/ 	.word	0x00000000
        /*0030*/ 	.short	0x0002
        /*0032*/ 	.short	0x0008
        /*0034*/ 	.byte	0x00, 0xf5, 0x21, 0x00


	//----- nvinfo : EIATTR_KPARAM_INFO
	.align		4
.L_25:
        /*0038*/ 	.byte	0x04, 0x17
        /*003a*/ 	.short	(.L_27 - .L_26)
.L_26:
        /*003c*/ 	.word	0x00000000
        /*0040*/ 	.short	0x0001
        /*0042*/ 	.short	0x0004
        /*0044*/ 	.byte	0x00, 0xf0, 0x11, 0x00


	//----- nvinfo : EIATTR_KPARAM_INFO
	.align		4
.L_27:
        /*0048*/ 	.byte	0x04, 0x17
        /*004a*/ 	.short	(.L_29 - .L_28)
.L_28:
        /*004c*/ 	.word	0x00000000
        /*0050*/ 	.short	0x0000
        /*0052*/ 	.short	0x0000
        /*0054*/ 	.byte	0x00, 0xf0, 0x11, 0x00


	//----- nvinfo : EIATTR_SPARSE_MMA_MASK
	.align		4
.L_29:
        /*0058*/ 	.byte	0x03, 0x50
        /*005a*/ 	.short	0x0000


	//----- nvinfo : EIATTR_MAXREG_COUNT
	.align		4
        /*005c*/ 	.byte	0x03, 0x1b
        /*005e*/ 	.short	0x00ff


	//----- nvinfo : EIATTR_NUM_BARRIERS
	.align		4
        /*0060*/ 	.byte	0x02, 0x4c
        /*0062*/ 	.byte	0x01
	.zero		1


	//----- nvinfo : EIATTR_MERCURY_ISA_VERSION
	.align		4
        /*0064*/ 	.byte	0x03, 0x5f
        /*0066*/ 	.short	0x0101


	//----- nvinfo : EIATTR_VRC_CTA_INIT_COUNT
	.align		4
        /*0068*/ 	.byte	0x02, 0x4a
	.zero		1
	.zero		1


	//----- nvinfo : EIATTR_EXIT_INSTR_OFFSETS
	.align		4
        /*006c*/ 	.byte	0x04, 0x1c
        /*006e*/ 	.short	(.L_31 - .L_30)


	//   ....[0]....
.L_30:
        /*0070*/ 	.word	0x00001e90


	//----- nvinfo : EIATTR_CBANK_PARAM_SIZE
	.align		4
.L_31:
        /*0074*/ 	.byte	0x03, 0x19
        /*0076*/ 	.short	0x0018


	//----- nvinfo : EIATTR_PARAM_CBANK
	.align		4
        /*0078*/ 	.byte	0x04, 0x0a
        /*007a*/ 	.short	(.L_33 - .L_32)
	.align		4
.L_32:
        /*007c*/ 	.word	index@(.nv.constant0._Z6phase3iiPiii)
        /*0080*/ 	.short	0x0380
        /*0082*/ 	.short	0x0018


	//----- nvinfo : EIATTR_SW_WAR
	.align		4
.L_33:
        /*0084*/ 	.byte	0x04, 0x36
        /*0086*/ 	.short	(.L_35 - .L_34)
.L_34:
        /*0088*/ 	.word	0x00000008
.L_35:


//--------------------- .nv.info._Z6phase2iiPii   --------------------------
	.section	.nv.info._Z6phase2iiPii,"",@"SHT_CUDA_INFO"
	.sectionflags	@""
	.align	4


	//----- nvinfo : EIATTR_CUDA_API_VERSION
	.align		4
        /*0000*/ 	.byte	0x04, 0x37
        /*0002*/ 	.short	(.L_37 - .L_36)
.L_36:
        /*0004*/ 	.word	0x00000082


	//----- nvinfo : EIATTR_KPARAM_INFO
	.align		4
.L_37:
        /*0008*/ 	.byte	0x04, 0x17
        /*000a*/ 	.short	(.L_39 - .L_38)
.L_38:
        /*000c*/ 	.word	0x00000000
        /*0010*/ 	.short	0x0003
        /*0012*/ 	.short	0x0010
        /*0014*/ 	.byte	0x00, 0xf0, 0x11, 0x00


	//----- nvinfo : EIATTR_KPARAM_INFO
	.align		4
.L_39:
        /*0018*/ 	.byte	0x04, 0x17
        /*001a*/ 	.short	(.L_41 - .L_40)
.L_40:
        /*001c*/ 	.word	0x00000000
        /*0020*/ 	.short	0x0002
        /*0022*/ 	.short	0x0008
        /*0024*/ 	.byte	0x00, 0xf5, 0x21, 0x00


	//----- nvinfo : EIATTR_KPARAM_INFO
	.align		4
.L_41:
        /*0028*/ 	.byte	0x04, 0x17
        /*002a*/ 	.short	(.L_43 - .L_42)
.L_42:
        /*002c*/ 	.word	0x00000000
        /*0030*/ 	.short	0x0001
        /*0032*/ 	.short	0x0004
        /*0034*/ 	.byte	0x00, 0xf0, 0x11, 0x00


	//----- nvinfo : EIATTR_KPARAM_INFO
	.align		4
.L_43:
        /*0038*/ 	.byte	0x04, 0x17
        /*003a*/ 	.short	(.L_45 - .L_44)
.L_44:
        /*003c*/ 	.word	0x00000000
        /*0040*/ 	.short	0x0000
        /*0042*/ 	.short	0x0000
        /*0044*/ 	.byte	0x00, 0xf0, 0x11, 0x00


	//----- nvinfo : EIATTR_SPARSE_MMA_MASK
	.align		4
.L_45:
        /*0048*/ 	.byte	0x03, 0x50
        /*004a*/ 	.short	0x0000


	//----- nvinfo : EIATTR_MAXREG_COUNT
	.align		4
        /*004c*/ 	.byte	0x03, 0x1b
        /*004e*/ 	.short	0x00ff


	//----- nvinfo : EIATTR_NUM_BARRIERS
	.align		4
        /*0050*/ 	.byte	0x02, 0x4c
        /*0052*/ 	.byte	0x01
	.zero		1


	//----- nvinfo : EIATTR_MERCURY_ISA_VERSION
	.align		4
        /*0054*/ 	.byte	0x03, 0x5f
        /*0056*/ 	.short	0x0101


	//----- nvinfo : EIATTR_VRC_CTA_INIT_COUNT
	.align		4
        /*0058*/ 	.byte	0x02, 0x4a
	.zero		1
	.zero		1


	//----- nvinfo : EIATTR_EXIT_INSTR_OFFSETS
	.align		4
        /*005c*/ 	.byte	0x04, 0x1c
        /*005e*/ 	.short	(.L_47 - .L_46)


	//   ....[0]....
.L_46:
        /*0060*/ 	.word	0x00001ec0


	//----- nvinfo : EIATTR_CBANK_PARAM_SIZE
	.align		4
.L_47:
        /*0064*/ 	.byte	0x03, 0x19
        /*0066*/ 	.short	0x0014


	//----- nvinfo : EIATTR_PARAM_CBANK
	.align		4
        /*0068*/ 	.byte	0x04, 0x0a
        /*006a*/ 	.short	(.L_49 - .L_48)
	.align		4
.L_48:
        /*006c*/ 	.word	index@(.nv.constant0._Z6phase2iiPii)
        /*0070*/ 	.short	0x0380
        /*0072*/ 	.short	0x0014


	//----- nvinfo : EIATTR_SW_WAR
	.align		4
.L_49:
        /*0074*/ 	.byte	0x04, 0x36
        /*0076*/ 	.short	(.L_51 - .L_50)
.L_50:
        /*0078*/ 	.word	0x00000008
.L_51:


//--------------------- .nv.info._Z6phase1iiPii   --------------------------
	.section	.nv.info._Z6phase1iiPii,"",@"SHT_CUDA_INFO"
	.sectionflags	@""
	.align	4


	//----- nvinfo : EIATTR_CUDA_API_VERSION
	.align		4
        /*0000*/ 	.byte	0x04, 0x37
        /*0002*/ 	.short	(.L_53 - .L_52)
.L_52:
        /*0004*/ 	.word	0x00000082


	//----- nvinfo : EIATTR_KPARAM_INFO
	.align		4
.L_53:
        /*0008*/ 	.byte	0x04, 0x17
        /*000a*/ 	.short	(.L_55 - .L_54)
.L_54:
        /*000c*/ 	.word	0x00000000
        /*0010*/ 	.short	0x0003
        /*0012*/ 	.short	0x0010
        /*0014*/ 	.byte	0x00, 0xf0, 0x11, 0x00


	//----- nvinfo : EIATTR_KPARAM_INFO
	.align		4
.L_55:
        /*0018*/ 	.byte	0x04, 0x17
        /*001a*/ 	.short	(.L_57 - .L_56)
.L_56:
        /*001c*/ 	.word	0x00000000
        /*0020*/ 	.short	0x0002
        /*0022*/ 	.short	0x0008
        /*0024*/ 	.byte	0x00, 0xf5, 0x21, 0x00


	//----- nvinfo : EIATTR_KPARAM_INFO
	.align		4
.L_57:
        /*0028*/ 	.byte	0x04, 0x17
        /*002a*/ 	.short	(.L_59 - .L_58)
.L_58:
        /*002c*/ 	.word	0x00000000
        /*0030*/ 	.short	0x0001
        /*0032*/ 	.short	0x0004
        /*0034*/ 	.byte	0x00, 0xf0, 0x11, 0x00


	//----- nvinfo : EIATTR_KPARAM_INFO
	.align		4
.L_59:
        /*0038*/ 	.byte	0x04, 0x17
        /*003a*/ 	.short	(.L_61 - .L_60)
.L_60:
        /*003c*/ 	.word	0x00000000
        /*0040*/ 	.short	0x0000
        /*0042*/ 	.short	0x0000
        /*0044*/ 	.byte	0x00, 0xf0, 0x11, 0x00


	//----- nvinfo : EIATTR_SPARSE_MMA_MASK
	.align		4
.L_61:
        /*0048*/ 	.byte	0x03, 0x50
        /*004a*/ 	.short	0x0000


	//----- nvinfo : EIATTR_MAXREG_COUNT
	.align		4
        /*004c*/ 	.byte	0x03, 0x1b
        /*004e*/ 	.short	0x00ff


	//----- nvinfo : EIATTR_NUM_BARRIERS
	.align		4
        /*0050*/ 	.byte	0x02, 0x4c
        /*0052*/ 	.byte	0x01
	.zero		1


	//----- nvinfo : EIATTR_MERCURY_ISA_VERSION
	.align		4
        /*0054*/ 	.byte	0x03, 0x5f
        /*0056*/ 	.short	0x0101


	//----- nvinfo : EIATTR_VRC_CTA_INIT_COUNT
	.align		4
        /*0058*/ 	.byte	0x02, 0x4a
	.zero		1
	.zero		1


	//----- nvinfo : EIATTR_EXIT_INSTR_OFFSETS
	.align		4
        /*005c*/ 	.byte	0x04, 0x1c
        /*005e*/ 	.short	(.L_63 - .L_62)


	//   ....[0]....
.L_62:
        /*0060*/ 	.word	0x00005700


	//----- nvinfo : EIATTR_CBANK_PARAM_SIZE
	.align		4
.L_63:
        /*0064*/ 	.byte	0x03, 0x19
        /*0066*/ 	.short	0x0014


	//----- nvinfo : EIATTR_PARAM_CBANK
	.align		4
        /*0068*/ 	.byte	0x04, 0x0a
        /*006a*/ 	.short	(.L_65 - .L_64)
	.align		4
.L_64:
        /*006c*/ 	.word	index@(.nv.constant0._Z6phase1iiPii)
        /*0070*/ 	.short	0x0380
        /*0072*/ 	.short	0x0014


	//----- nvinfo : EIATTR_SW_WAR
	.align		4
.L_65:
        /*0074*/ 	.byte	0x04, 0x36
        /*0076*/ 	.short	(.L_67 - .L_66)
.L_66:
        /*0078*/ 	.word	0x00000008
.L_67:


//--------------------- .nv.callgraph             --------------------------
	.section	.nv.callgraph,"",@"SHT_CUDA_CALLGRAPH"
	.align	4
	.sectionentsize	8
	.align		4
        /*0000*/ 	.word	0x00000000
	.align		4
        /*0004*/ 	.word	0xffffffff
	.align		4
        /*0008*/ 	.word	0x00000000
	.align		4
        /*000c*/ 	.word	0xfffffffe
	.align		4
        /*0010*/ 	.word	0x00000000
	.align		4
        /*0014*/ 	.word	0xfffffffd
	.align		4
        /*0018*/ 	.word	0x00000000
	.align		4
        /*001c*/ 	.word	0xfffffffc


//--------------------- .text._Z6phase3iiPiii     --------------------------
	.section	.text._Z6phase3iiPiii,"ax",@progbits
	.align	128
        .global         _Z6phase3iiPiii
        .type           _Z6phase3iiPiii,@function
        .size           _Z6phase3iiPiii,(.L_x_6 - _Z6phase3iiPiii)
        .other          _Z6phase3iiPiii,@"STO_CUDA_ENTRY STV_DEFAULT"
_Z6phase3iiPiii:
.text._Z6phase3iiPiii:
[----:B------:R-:W-:Y:S08]  /*0000*/  LDC R1, c[0x0][0x37c] ;  /* 0x0000df00ff017b82 */ /* 0x000ff00000000800 */
[----:B------:R-:W0:Y:S01]  /*0010*/  S2UR UR5, SR_CTAID.Y ;  /* 0x00000000000579c3 */ /* 0x000e220000002600 */
[----:B------:R-:W1:Y:S01]  /*0020*/  S2R R0, SR_TID.Y ;  /* 0x0000000000007919 */ /* 0x000e620000002200 */
[----:B------:R-:W2:Y:S06]  /*0030*/  S2R R13, SR_TID.X ;  /* 0x00000000000d7919 */ /* 0x000eac0000002100 */
[----:B------:R-:W3:Y:S08]  /*0040*/  LDC R5, c[0x0][0x384] ;  /* 0x0000e100ff057b82 */ /* 0x000ef00000000800 */
[----:B------:R-:W4:Y:S08]  /*0050*/  S2UR UR4, SR_CTAID.X ;  /* 0x00000000000479c3 */ /* 0x000f300000002500 */
[----:B------:R-:W4:Y:S01]  /*0060*/  LDC.64 R2, c[0x0][0x390] ;  /* 0x0000e400ff027b82 */ /* 0x000f220000000a00 */
[----:B0-----:R-:W-:-:S06]  /*0070*/  UIADD3 UR6, UPT, UPT, UR5, 0x1, URZ ;  /* 0x0000000105067890 */ /* 0x001fcc000fffe0ff */
[----:B------:R-:W-:Y:S01]  /*0080*/  IMAD.U32 R4, RZ, RZ, UR6 ;  /* 0x00000006ff047e24 */ /* 0x000fe2000f8e00ff */
[C---:B---3--:R-:W-:Y:S01]  /*0090*/  ISETP.LE.U32.AND P0, PT, R5.reuse, UR5, PT ;  /* 0x0000000505007c0c */ /* 0x048fe2000bf03070 */
[----:B------:R-:W0:Y:S01]  /*00a0*/  LDC.64 R20, c[0x0][0x388] ;  /* 0x0000e200ff147b82 */ /* 0x000e220000000a00 */
[----:B-1----:R-:W-:Y:S02]  /*00b0*/  IMAD R6, R5, 0x40, R0 ;  /* 0x0000004005067824 */ /* 0x002fe400078e0200 */
[----:B------:R-:W1:Y:S09]  /*00c0*/  LDCU.64 UR6, c[0x0][0x358] ;  /* 0x00006b00ff0677ac */ /* 0x000e720008000a00 */
[----:B------:R-:W-:-:S02]  /*00d0*/  @!P0 IMAD R4, RZ, RZ, UR5 ;  /* 0x00000005ff048e24 */ /* 0x000fc4000f8e02ff */
[----:B----4-:R-:W-:-:S04]  /*00e0*/  VIADD R3, R3, UR4 ;  /* 0x0000000403037c36 */ /* 0x010fc80008000000 */
[----:B------:R-:W-:Y:S02]  /*00f0*/  IMAD R7, R3, 0x40, R0 ;  /* 0x0000004003077824 */ /* 0x000fe400078e0200 */
[--C-:B--2---:R-:W-:Y:S02]  /*0100*/  IMAD R3, R4, 0x40, R13.reuse ;  /* 0x0000004004037824 */ /* 0x104fe400078e020d */
[----:B------:R-:W-:Y:S02]  /*0110*/  IMAD R4, R5, 0x40, R13 ;  /* 0x0000004005047824 */ /* 0x000fe400078e020d */
[C---:B------:R-:W-:Y:S02]  /*0120*/  IMAD R19, R6.reuse, R2, R3 ;  /* 0x0000000206137224 */ /* 0x040fe400078e0203 */
[----:B------:R-:W-:Y:S02]  /*0130*/  VIADD R5, R7, 0x20 ;  /* 0x0000002007057836 */ /* 0x000fe40000000000 */
[----:B------:R-:W-:-:S02]  /*0140*/  VIADD R6, R6, 0x20 ;  /* 0x0000002006067836 */ /* 0x000fc40000000000 */
[-CC-:B------:R-:W-:Y:S02]  /*0150*/  IMAD R17, R7, R2.reuse, R4.reuse ;  /* 0x0000000207117224 */ /* 0x180fe400078e0204 */
[-C--:B------:R-:W-:Y:S02]  /*0160*/  IMAD R15, R5, R2.reuse, R4 ;  /* 0x00000002050f7224 */ /* 0x080fe400078e0204 */
[----:B------:R-:W-:Y:S02]  /*0170*/  IMAD R11, R6, R2, R3 ;  /* 0x00000002060b7224 */ /* 0x000fe400078e0203 */
[----:B0-----:R-:W-:-:S04]  /*0180*/  IMAD.WIDE R18, R19, 0x4, R20 ;  /* 0x0000000413127825 */ /* 0x001fc800078e0214 */
[--C-:B------:R-:W-:Y:S01]  /*0190*/  IMAD.WIDE R16, R17, 0x4, R20.reuse ;  /* 0x0000000411107825 */ /* 0x100fe200078e0214 */
[----:B-1----:R-:W2:Y:S03]  /*01a0*/  LDG.E R4, desc[UR6][R18.64] ;  /* 0x0000000612047981 */ /* 0x002ea6000c1e1900 */
[--C-:B------:R-:W-:Y:S01]  /*01b0*/  IMAD.WIDE R14, R15, 0x4, R20.reuse ;  /* 0x000000040f0e7825 */ /* 0x100fe200078e0214 */
[----:B------:R-:W3:Y:S03]  /*01c0*/  LDG.E R6, desc[UR6][R18.64+0x80] ;  /* 0x0000800612067981 */ /* 0x000ee6000c1e1900 */
[----:B------:R-:W-:Y:S01]  /*01d0*/  IMAD.WIDE R10, R11, 0x4, R20 ;  /* 0x000000040b0a7825 */ /* 0x000fe200078e0214 */
[----:B------:R-:W4:Y:S04]  /*01e0*/  LDG.E R8, desc[UR6][R16.64] ;  /* 0x0000000610087981 */ /* 0x000f28000c1e1900 */
[----:B------:R-:W5:Y:S04]  /*01f0*/  LDG.E R26, desc[UR6][R16.64+0x80] ;  /* 0x00008006101a7981 */ /* 0x000f68000c1e1900 */
[----:B------:R-:W5:Y:S04]  /*0200*/  LDG.E R24, desc[UR6][R14.64] ;  /* 0x000000060e187981 */ /* 0x000f68000c1e1900 */
[----:B------:R-:W5:Y:S04]  /*0210*/  LDG.E R28, desc[UR6][R14.64+0x80] ;  /* 0x000080060e1c7981 */ /* 0x000f68000c1e1900 */
[----:B------:R-:W5:Y:S04]  /*0220*/  LDG.E R25, desc[UR6][R10.64] ;  /* 0x000000060a197981 */ /* 0x000f68000c1e1900 */
[----:B------:R0:W5:Y:S01]  /*0230*/  LDG.E R27, desc[UR6][R10.64+0x80] ;  /* 0x000080060a1b7981 */ /* 0x000162000c1e1900 */
[----:B------:R-:W-:-:S02]  /*0240*/  IMAD R23, R7, R2, R3 ;  /* 0x0000000207177224 */ /* 0x000fc400078e0203 */
[----:B------:R-:W-:Y:S02]  /*0250*/  IMAD R3, R5, R2, R3 ;  /* 0x0000000205037224 */ /* 0x000fe400078e0203 */
[----:B------:R-:W-:-:S04]  /*0260*/  IMAD.WIDE R22, R23, 0x4, R20 ;  /* 0x0000000417167825 */ /* 0x000fc800078e0214 */
[----:B------:R-:W-:Y:S01]  /*0270*/  IMAD.WIDE R20, R3, 0x4, R20 ;  /* 0x0000000403147825 */ /* 0x000fe200078e0214 */
[----:B------:R-:W5:Y:S04]  /*0280*/  LDG.E R7, desc[UR6][R22.64+0x80] ;  /* 0x0000800616077981 */ /* 0x000f68000c1e1900 */
[----:B------:R-:W5:Y:S04]  /*0290*/  LDG.E R3, desc[UR6][R22.64] ;  /* 0x0000000616037981 */ /* 0x000f68000c1e1900 */
[----:B------:R-:W5:Y:S04]  /*02a0*/  LDG.E R5, desc[UR6][R20.64] ;  /* 0x0000000614057981 */ /* 0x000f68000c1e1900 */
[----:B------:R-:W5:Y:S01]  /*02b0*/  LDG.E R9, desc[UR6][R20.64+0x80] ;  /* 0x0000800614097981 */ /* 0x000f62000c1e1900 */
[----:B------:R-:W1:Y:S01]  /*02c0*/  S2UR UR5, SR_CgaCtaId ;  /* 0x00000000000579c3 */ /* 0x000e620000008800 */
[----:B------:R-:W-:Y:S01]  /*02d0*/  UMOV UR4, 0x400 ;  /* 0x0000040000047882 */ /* 0x000fe20000000000 */
[----:B------:R-:W-:Y:S01]  /*02e0*/  IMAD R2, R0, 0x40, R13 ;  /* 0x0000004000027824 */ /* 0x000fe200078e020d */
[----:B-1----:R-:W-:-:S06]  /*02f0*/  ULEA UR4, UR5, UR4, 0x18 ;  /* 0x0000000405047291 */ /* 0x002fcc000f8ec0ff */
[----:B0-----:R-:W-:Y:S02]  /*0300*/  LEA R10, R2, UR4, 0x2 ;  /* 0x00000004020a7c11 */ /* 0x001fe4000f8e10ff */
[----:B------:R-:W-:Y:S02]  /*0310*/  LEA R2, R13, UR4, 0x2 ;  /* 0x000000040d027c11 */ /* 0x000fe4000f8e10ff */
[----:B------:R-:W-:Y:S01]  /*0320*/  LEA R0, R0, UR4, 0x8 ;  /* 0x0000000400007c11 */ /* 0x000fe2000f8e40ff */
[----:B--2---:R-:W-:Y:S04]  /*0330*/  STS [R10+0x4000], R4 ;  /* 0x004000040a007388 */ /* 0x004fe80000000800 */
[----:B---3--:R-:W-:Y:S04]  /*0340*/  STS [R10+0x4080], R6 ;  /* 0x004080060a007388 */ /* 0x008fe80000000800 */
[----:B----4-:R-:W-:Y:S04]  /*0350*/  STS [R10], R8 ;  /* 0x000000080a007388 */ /* 0x010fe80000000800 */
[----:B-----5:R-:W-:Y:S04]  /*0360*/  STS [R10+0x80], R26 ;  /* 0x0000801a0a007388 */ /* 0x020fe80000000800 */
[----:B------:R-:W-:Y:S04]  /*0370*/  STS [R10+0x2000], R24 ;  /* 0x002000180a007388 */ /* 0x000fe80000000800 */
[----:B------:R-:W-:Y:S04]  /*0380*/  STS [R10+0x2080], R28 ;  /* 0x0020801c0a007388 */ /* 0x000fe80000000800 */
[----:B------:R-:W-:Y:S04]  /*0390*/  STS [R10+0x6000], R25 ;  /* 0x006000190a007388 */ /* 0x000fe80000000800 */
[----:B------:R-:W-:Y:S01]  /*03a0*/  STS [R10+0x6080], R27 ;  /* 0x0060801b0a007388 */ /* 0x000fe20000000800 */
[----:B------:R-:W-:Y:S06]  /*03b0*/  BAR.SYNC.DEFER_BLOCKING 0x0 ;  /* 0x0000000000007b1d */ /* 0x000fec0000010000 */
[----:B------:R-:W-:Y:S04]  /*03c0*/  LDS R8, [R2+0x4000] ;  /* 0x0040000002087984 */ /* 0x000fe80000000800 */
[----:B------:R-:W0:Y:S04]  /*03d0*/  LDS.128 R12, [R0] ;  /* 0x00000000000c7984 */ /* 0x000e280000000c00 */
[----:B------:R-:W1:Y:S04]  /*03e0*/  LDS.128 R16, [R0+0x2000] ;  /* 0x0020000000107984 */ /* 0x000e680000000c00 */
[----:B------:R-:W2:Y:S04]  /*03f0*/  LDS R25, [R2+0x4080] ;  /* 0x0040800002197984 */ /* 0x000ea80000000800 */
[----:B------:R-:W3:Y:S04]  /*0400*/  LDS R6, [R2+0x4100] ;  /* 0x0041000002067984 */ /* 0x000ee80000000800 */
[----:B------:R-:W4:Y:S04]  /*0410*/  LDS R4, [R2+0x4180] ;  /* 0x0041800002047984 */ /* 0x000f280000000800 */
[----:B------:R-:W5:Y:S04]  /*0420*/  LDS R29, [R2+0x4200] ;  /* 0x00420000021d7984 */ /* 0x000f680000000800 */
[----:B------:R-:W5:Y:S04]  /*0430*/  LDS R11, [R2+0x4280] ;  /* 0x00428000020b7984 */ /* 0x000f680000000800 */
[----:B------:R-:W5:Y:S04]  /*0440*/  LDS R26, [R2+0x4300] ;  /* 0x00430000021a7984 */ /* 0x000f680000000800 */
[----:B------:R-:W5:Y:S04]  /*0450*/  LDS R24, [R2+0x4380] ;  /* 0x0043800002187984 */ /* 0x000f680000000800 */
[----:B------:R-:W-:Y:S01]  /*0460*/  LDS R28, [R2+0x4580] ;  /* 0x00458000021c7984 */ /* 0x000fe20000000800 */
[----:B0-----:R-:W-:-:S02]  /*0470*/  VIADDMNMX R3, R8, R12, R3, PT ;  /* 0x0000000c08037246 */ /* 0x001fc40003800103 */
[----:B-1----:R-:W-:Y:S02]  /*0480*/  VIADDMNMX R5, R8, R16, R5, PT ;  /* 0x0000001008057246 */ /* 0x002fe40003800105 */
[C---:B--2---:R-:W-:Y:S02]  /*0490*/  VIADDMNMX R7, R25.reuse, R12, R7, PT ;  /* 0x0000000c19077246 */ /* 0x044fe40003800107 */
[----:B------:R-:W-:Y:S02]  /*04a0*/  VIADDMNMX R9, R25, R16, R9, PT ;  /* 0x0000001019097246 */ /* 0x000fe40003800109 */
[C---:B---3--:R-:W-:Y:S01]  /*04b0*/  VIADDMNMX R3, R6.reuse, R13, R3, PT ;  /* 0x0000000d06037246 */ /* 0x048fe20003800103 */
[----:B------:R-:W-:Y:S01]  /*04c0*/  LDS R25, [R2+0x4600] ;  /* 0x0046000002197984 */ /* 0x000fe20000000800 */
[----:B------:R-:W-:Y:S02]  /*04d0*/  VIADDMNMX R5, R6, R17, R5, PT ;  /* 0x0000001106057246 */ /* 0x000fe40003800105 */
[----:B----4-:R-:W-:-:S02]  /*04e0*/  VIADDMNMX R7, R4, R13, R7, PT ;  /* 0x0000000d04077246 */ /* 0x010fc40003800107 */
[----:B------:R-:W-:Y:S01]  /*04f0*/  VIADDMNMX R9, R4, R17, R9, PT ;  /* 0x0000001104097246 */ /* 0x000fe20003800109 */
[----:B------:R-:W-:Y:S01]  /*0500*/  LDS R13, [R2+0x4480] ;  /* 0x00448000020d7984 */ /* 0x000fe20000000800 */
[C---:B-----5:R-:W-:Y:S02]  /*0510*/  VIADDMNMX R12, R29.reuse, R14, R3, PT ;  /* 0x0000000e1d0c7246 */ /* 0x060fe40003800103 */
[----:B------:R-:W-:Y:S01]  /*0520*/  VIADDMNMX R16, R29, R18, R5, PT ;  /* 0x000000121d107246 */ /* 0x000fe20003800105 */
[----:B------:R-:W-:Y:S01]  /*0530*/  LDS R3, [R2+0x4400] ;  /* 0x0044000002037984 */ /* 0x000fe20000000800 */
[C---:B------:R-:W-:Y:S02]  /*0540*/  VIADDMNMX R14, R11.reuse, R14, R7, PT ;  /* 0x0000000e0b0e7246 */ /* 0x040fe40003800107 */
[----:B------:R-:W-:Y:S01]  /*0550*/  VIADDMNMX R18, R11, R18, R9, PT ;  /* 0x000000120b127246 */ /* 0x000fe20003800109 */
[----:B------:R-:W0:Y:S04]  /*0560*/  LDS.128 R4, [R0+0x10] ;  /* 0x0000100000047984 */ /* 0x000e280000000c00 */
[----:B------:R-:W1:Y:S04]  /*0570*/  LDS.128 R8, [R0+0x2010] ;  /* 0x0020100000087984 */ /* 0x000e680000000c00 */
[----:B------:R-:W2:Y:S01]  /*0580*/  LDS R17, [R2+0x4500] ;  /* 0x0045000002117984 */ /* 0x000ea20000000800 */
[----:B------:R-:W-:-:S02]  /*0590*/  VIADDMNMX R12, R26, R15, R12, PT ;  /* 0x0000000f1a0c7246 */ /* 0x000fc4000380010c */
[----:B------:R-:W-:Y:S02]  /*05a0*/  VIADDMNMX R14, R24, R15, R14, PT ;  /* 0x0000000f180e7246 */ /* 0x000fe4000380010e */
[----:B------:R-:W3:Y:S01]  /*05b0*/  LDS R15, [R2+0x4680] ;  /* 0x00468000020f7984 */ /* 0x000ee20000000800 */
[-C--:B------:R-:W-:Y:S02]  /*05c0*/  VIADDMNMX R16, R26, R19.reuse, R16, PT ;  /* 0x000000131a107246 */ /* 0x080fe40003800110 */
[----:B------:R-:W-:Y:S01]  /*05d0*/  VIADDMNMX R18, R24, R19, R18, PT ;  /* 0x0000001318127246 */ /* 0x000fe20003800112 */
[----:B------:R-:W-:Y:S04]  /*05e0*/  LDS R26, [R2+0x4780] ;  /* 0x00478000021a7984 */ /* 0x000fe80000000800 */
[----:B------:R-:W4:Y:S01]  /*05f0*/  LDS R24, [R2+0x4700] ;  /* 0x0047000002187984 */ /* 0x000f220000000800 */
[----:B0-----:R-:W-:-:S02]  /*0600*/  VIADDMNMX R12, R3, R4, R12, PT ;  /* 0x00000004030c7246 */ /* 0x001fc4000380010c */
[----:B------:R-:W-:Y:S02]  /*0610*/  VIADDMNMX R14, R13, R4, R14, PT ;  /* 0x000000040d0e7246 */ /* 0x000fe4000380010e */
[-C--:B-1----:R-:W-:Y:S02]  /*0620*/  VIADDMNMX R16, R3, R8.reuse, R16, PT ;  /* 0x0000000803107246 */ /* 0x082fe40003800110 */
[----:B------:R-:W-:Y:S01]  /*0630*/  VIADDMNMX R18, R13, R8, R18, PT ;  /* 0x000000080d127246 */ /* 0x000fe20003800112 */
[----:B------:R-:W-:Y:S01]  /*0640*/  LDS R3, [R2+0x4800] ;  /* 0x0048000002037984 */ /* 0x000fe20000000800 */
[C---:B--2---:R-:W-:Y:S02]  /*0650*/  VIADDMNMX R4, R17.reuse, R5, R12, PT ;  /* 0x0000000511047246 */ /* 0x044fe4000380010c */
[----:B------:R-:W-:Y:S02]  /*0660*/  VIADDMNMX R8, R17, R9, R16, PT ;  /* 0x0000000911087246 */ /* 0x000fe40003800110 */
[----:B------:R-:W-:-:S02]  /*0670*/  VIADDMNMX R14, R28, R5, R14, PT ;  /* 0x000000051c0e7246 */ /* 0x000fc4000380010e */
[----:B------:R-:W-:Y:S01]  /*0680*/  VIADDMNMX R18, R28, R9, R18, PT ;  /* 0x000000091c127246 */ /* 0x000fe20003800112 */
[----:B------:R-:W-:Y:S01]  /*0690*/  LDS R5, [R2+0x4880] ;  /* 0x0048800002057984 */ /* 0x000fe20000000800 */
[C---:B------:R-:W-:Y:S02]  /*06a0*/  VIADDMNMX R4, R25.reuse, R6, R4, PT ;  /* 0x0000000619047246 */ /* 0x040fe40003800104 */
[----:B------:R-:W-:Y:S01]  /*06b0*/  VIADDMNMX R8, R25, R10, R8, PT ;  /* 0x0000000a19087246 */ /* 0x000fe20003800108 */
[----:B------:R-:W-:Y:S01]  /*06c0*/  LDS R9, [R2+0x4900] ;  /* 0x0049000002097984 */ /* 0x000fe20000000800 */
[C---:B---3--:R-:W-:Y:S02]  /*06d0*/  VIADDMNMX R6, R15.reuse, R6, R14, PT ;  /* 0x000000060f067246 */ /* 0x048fe4000380010e */
[----:B------:R-:W-:Y:S01]  /*06e0*/  VIADDMNMX R10, R15, R10, R18, PT ;  /* 0x0000000a0f0a7246 */ /* 0x000fe20003800112 */
[----:B------:R-:W-:Y:S04]  /*06f0*/  LDS R28, [R2+0x4980] ;  /* 0x00498000021c7984 */ /* 0x000fe80000000800 */
[----:B------:R-:W0:Y:S04]  /*0700*/  LDS.128 R12, [R0+0x20] ;  /* 0x00002000000c7984 */ /* 0x000e280000000c00 */
[----:B------:R-:W1:Y:S01]  /*0710*/  LDS.128 R16, [R0+0x2020] ;  /* 0x0020200000107984 */ /* 0x000e620000000c00 */
[----:B----4-:R-:W-:-:S02]  /*0720*/  VIADDMNMX R4, R24, R7, R4, PT ;  /* 0x0000000718047246 */ /* 0x010fc40003800104 */
[----:B------:R-:W-:Y:S01]  /*0730*/  VIADDMNMX R6, R26, R7, R6, PT ;  /* 0x000000071a067246 */ /* 0x000fe20003800106 */
[----:B------:R-:W2:Y:S04]  /*0740*/  LDS R25, [R2+0x4a00] ;  /* 0x004a000002197984 */ /* 0x000ea80000000800 */
[----:B------:R-:W3:Y:S01]  /*0750*/  LDS R7, [R2+0x4a80] ;  /* 0x004a800002077984 */ /* 0x000ee20000000800 */
[----:B------:R-:W-:-:S03]  /*0760*/  VIADDMNMX R8, R24, R11, R8, PT ;  /* 0x0000000b18087246 */ /* 0x000fc60003800108 */
[----:B------:R-:W4:Y:S01]  /*0770*/  LDS R24, [R2+0x4b00] ;  /* 0x004b000002187984 */ /* 0x000f220000000800 */
[----:B------:R-:W-:-:S03]  /*0780*/  VIADDMNMX R10, R26, R11, R10, PT ;  /* 0x0000000b1a0a7246 */ /* 0x000fc6000380010a */
[----:B------:R-:W5:Y:S01]  /*0790*/  LDS R26, [R2+0x4b80] ;  /* 0x004b8000021a7984 */ /* 0x000f620000000800 */
[-C--:B0-----:R-:W-:Y:S02]  /*07a0*/  VIADDMNMX R4, R3, R12.reuse, R4, PT ;  /* 0x0000000c03047246 */ /* 0x081fe40003800104 */
[----:B------:R-:W-:Y:S02]  /*07b0*/  VIADDMNMX R6, R5, R12, R6, PT ;  /* 0x0000000c05067246 */ /* 0x000fe40003800106 */
[-C--:B-1----:R-:W-:Y:S02]  /*07c0*/  VIADDMNMX R8, R3, R16.reuse, R8, PT ;  /* 0x0000001003087246 */ /* 0x082fe40003800108 */
[----:B------:R-:W-:Y:S01]  /*07d0*/  VIADDMNMX R10, R5, R16, R10, PT ;  /* 0x00000010050a7246 */ /* 0x000fe2000380010a */
[----:B------:R-:W-:Y:S01]  /*07e0*/  LDS R3, [R2+0x4c80] ;  /* 0x004c800002037984 */ /* 0x000fe20000000800 */
[C---:B------:R-:W-:Y:S02]  /*07f0*/  VIADDMNMX R4, R9.reuse, R13, R4, PT ;  /* 0x0000000d09047246 */ /* 0x040fe40003800104 */
[----:B------:R-:W-:Y:S01]  /*0800*/  VIADDMNMX R8, R9, R17, R8, PT ;  /* 0x0000001109087246 */ /* 0x000fe20003800108 */
[----:B------:R-:W-:Y:S01]  /*0810*/  LDS R16, [R2+0x4d00] ;  /* 0x004d000002107984 */ /* 0x000fe20000000800 */
[----:B------:R-:W-:-:S02]  /*0820*/  VIADDMNMX R6, R28, R13, R6, PT ;  /* 0x0000000d1c067246 */ /* 0x000fc40003800106 */
[----:B------:R-:W-:Y:S01]  /*0830*/  VIADDMNMX R10, R28, R17, R10, PT ;  /* 0x000000111c0a7246 */ /* 0x000fe2000380010a */
[----:B------:R-:W-:Y:S01]  /*0840*/  LDS R13, [R2+0x4c00] ;  /* 0x004c0000020d7984 */ /* 0x000fe20000000800 */
[C---:B--2---:R-:W-:Y:S02]  /*0850*/  VIADDMNMX R12, R25.reuse, R14, R4, PT ;  /* 0x0000000e190c7246 */ /* 0x044fe40003800104 */
[----:B------:R-:W-:Y:S01]  /*0860*/  VIADDMNMX R25, R25, R18, R8, PT ;  /* 0x0000001219197246 */ /* 0x000fe20003800108 */
[----:B------:R-:W-:Y:S01]  /*0870*/  LDS R17, [R2+0x4e00] ;  /* 0x004e000002117984 */ /* 0x000fe20000000800 */
[C---:B---3--:R-:W-:Y:S02]  /*0880*/  VIADDMNMX R14, R7.reuse, R14, R6, PT ;  /* 0x0000000e070e7246 */ /* 0x048fe40003800106 */
[----:B------:R-:W-:Y:S02]  /*0890*/  VIADDMNMX R18, R7, R18, R10, PT ;  /* 0x0000001207127246 */ /* 0x000fe4000380010a */
[----:B------:R-:W0:Y:S04]  /*08a0*/  LDS.128 R4, [R0+0x30] ;  /* 0x0000300000047984 */ /* 0x000e280000000c00 */
[----:B------:R1:W2:Y:S01]  /*08b0*/  LDS.128 R8, [R0+0x2030] ;  /* 0x0020300000087984 */ /* 0x0002a20000000c00 */
[----:B----4-:R-:W-:-:S02]  /*08c0*/  VIADDMNMX R12, R24, R15, R12, PT ;  /* 0x0000000f180c7246 */ /* 0x010fc4000380010c */
[----:B------:R-:W-:Y:S02]  /*08d0*/  VIADDMNMX R25, R24, R19, R25, PT ;  /* 0x0000001318197246 */ /* 0x000fe40003800119 */
[----:B------:R-:W3:Y:S01]  /*08e0*/  LDS R24, [R2+0x4d80] ;  /* 0x004d800002187984 */ /* 0x000ee20000000800 */
[----:B-----5:R-:W-:-:S03]  /*08f0*/  VIADDMNMX R14, R26, R15, R14, PT ;  /* 0x0000000f1a0e7246 */ /* 0x020fc6000380010e */
[----:B------:R-:W4:Y:S01]  /*0900*/  LDS R15, [R2+0x4e80] ;  /* 0x004e8000020f7984 */ /* 0x000f220000000800 */
[----:B------:R-:W-:-:S03]  /*0910*/  VIADDMNMX R19, R26, R19, R18, PT ;  /* 0x000000131a137246 */ /* 0x000fc60003800112 */
[----:B------:R-:W5:Y:S04]  /*0920*/  LDS R26, [R2+0x4f00] ;  /* 0x004f0000021a7984 */ /* 0x000f680000000800 */
[----:B------:R4:W5:Y:S01]  /*0930*/  LDS R18, [R2+0x4f80] ;  /* 0x004f800002127984 */ /* 0x0009620000000800 */
[----:B-1----:R-:W-:Y:S01]  /*0940*/  VIADD R0, R0, 0x2000 ;  /* 0x0000200000007836 */ /* 0x002fe20000000000 */
[----:B------:R-:W-:Y:S01]  /*0950*/  UMOV UR4, 0x2000 ;  /* 0x0000200000047882 */ /* 0x000fe20000000000 */
[-C--:B0-----:R-:W-:Y:S02]  /*0960*/  VIADDMNMX R12, R13, R4.reuse, R12, PT ;  /* 0x000000040d0c7246 */ /* 0x081fe4000380010c */
[----:B------:R-:W-:Y:S02]  /*0970*/  VIADDMNMX R14, R3, R4, R14, PT ;  /* 0x00000004030e7246 */ /* 0x000fe4000380010e */
[----:B--2---:R-:W-:-:S02]  /*0980*/  VIADDMNMX R25, R13, R8, R25, PT ;  /* 0x000000080d197246 */ /* 0x004fc40003800119 */
[----:B------:R-:W-:Y:S02]  /*0990*/  VIADDMNMX R19, R3, R8, R19, PT ;  /* 0x0000000803137246 */ /* 0x000fe40003800113 */
[C---:B------:R-:W-:Y:S02]  /*09a0*/  VIADDMNMX R12, R16.reuse, R5, R12, PT ;  /* 0x00000005100c7246 */ /* 0x040fe4000380010c */
[----:B------:R-:W-:Y:S02]  /*09b0*/  VIADDMNMX R25, R16, R9, R25, PT ;  /* 0x0000000910197246 */ /* 0x000fe40003800119 */
[C---:B---3--:R-:W-:Y:S02]  /*09c0*/  VIADDMNMX R14, R24.reuse, R5, R14, PT ;  /* 0x00000005180e7246 */ /* 0x048fe4000380010e */
[----:B------:R-:W-:Y:S02]  /*09d0*/  VIADDMNMX R19, R24, R9, R19, PT ;  /* 0x0000000918137246 */ /* 0x000fe40003800113 */
[----:B------:R-:W-:-:S02]  /*09e0*/  VIADDMNMX R12, R17, R6, R12, PT ;  /* 0x00000006110c7246 */ /* 0x000fc4000380010c */
[----:B------:R-:W-:Y:S02]  /*09f0*/  VIADDMNMX R25, R17, R10, R25, PT ;  /* 0x0000000a11197246 */ /* 0x000fe40003800119 */
[C---:B----4-:R-:W-:Y:S02]  /*0a00*/  VIADDMNMX R14, R15.reuse, R6, R14, PT ;  /* 0x000000060f0e7246 */ /* 0x050fe4000380010e */
[----:B------:R-:W-:Y:S01]  /*0a10*/  VIADDMNMX R19, R15, R10, R19, PT ;  /* 0x0000000a0f137246 */ /* 0x000fe20003800113 */
[----:B------:R-:W-:Y:S01]  /*0a20*/  VIADD R2, R2, 0x6f80 ;  /* 0x00006f8002027836 */ /* 0x000fe20000000000 */
[C---:B-----5:R-:W-:Y:S02]  /*0a30*/  VIADDMNMX R3, R26.reuse, R7, R12, PT ;  /* 0x000000071a037246 */ /* 0x060fe4000380010c */
[----:B------:R-:W-:Y:S02]  /*0a40*/  VIADDMNMX R5, R26, R11, R25, PT ;  /* 0x0000000b1a057246 */ /* 0x000fe40003800119 */
[----:B------:R-:W-:-:S02]  /*0a50*/  VIADDMNMX R7, R18, R7, R14, PT ;  /* 0x0000000712077246 */ /* 0x000fc4000380010e */
[----:B------:R-:W-:-:S07]  /*0a60*/  VIADDMNMX R11, R18, R11, R19, PT ;  /* 0x0000000b120b7246 */ /* 0x000fce0003800113 */
.L_x_0:
[----:B------:R-:W-:Y:S01]  /*0a70*/  LDS.128 R12, [R0+-0x1fc0] ;  /* 0xffe04000000c7984 */ /* 0x000fe20000000c00 */
[----:B------:R-:W-:-:S03]  /*0a80*/  UIADD3 UR4, UPT, UPT, UR4, 0xc0, URZ ;  /* 0x000000c004047890 */ /* 0x000fc6000fffe0ff */
[----:B------:R-:W0:Y:S01]  /*0a90*/  LDS R10, [R2+-0x1f00] ;  /* 0xffe10000020a7984 */ /* 0x000e220000000800 */
[----:B------:R-:W-:-:S03]  /*0aa0*/  UISETP.NE.AND UP0, UPT, UR4, 0x20c0, UPT ;  /* 0x000020c00400788c */ /* 0x000fc6000bf05270 */
[----:B------:R-:W1:Y:S04]  /*0ab0*/  LDS R8, [R2+-0x1f80] ;  /* 0xffe0800002087984 */ /* 0x000e680000000800 */
[----:B------:R-:W2:Y:S04]  /*0ac0*/  LDS.128 R16, [R0+0x40] ;  /* 0x0000400000107984 */ /* 0x000ea80000000c00 */
[----:B------:R-:W3:Y:S04]  /*0ad0*/  LDS R6, [R2+-0x1e80] ;  /* 0xffe1800002067984 */ /* 0x000ee80000000800 */
[----:B------:R-:W4:Y:S04]  /*0ae0*/  LDS R4, [R2+-0x1e00] ;  /* 0xffe2000002047984 */ /* 0x000f280000000800 */
[----:B------:R-:W5:Y:S04]  /*0af0*/  LDS R25, [R2+-0x1d80] ;  /* 0xffe2800002197984 */ /* 0x000f680000000800 */
[----:B------:R-:W5:Y:S04]  /*0b00*/  LDS R9, [R2+-0x1d00] ;  /* 0xffe3000002097984 */ /* 0x000f680000000800 */
[----:B------:R-:W5:Y:S04]  /*0b10*/  LDS R26, [R2+-0x1c80] ;  /* 0xffe38000021a7984 */ /* 0x000f680000000800 */
[----:B------:R-:W5:Y:S04]  /*0b20*/  LDS R24, [R2+-0x1c00] ;  /* 0xffe4000002187984 */ /* 0x000f680000000800 */
[----:B------:R-:W-:Y:S01]  /*0b30*/  LDS R28, [R2+-0x1a00] ;  /* 0xffe60000021c7984 */ /* 0x000fe20000000800 */
[----:B0-----:R-:W-:-:S03]  /*0b40*/  VIADDMNMX R7, R10, R12, R7, PT ;  /* 0x0000000c0a077246 */ /* 0x001fc60003800107 */
[----:B------:R-:W-:Y:S01]  /*0b50*/  LDS R29, [R2+-0x380] ;  /* 0xfffc8000021d7984 */ /* 0x000fe20000000800 */
[----:B-1----:R-:W-:-:S03]  /*0b60*/  VIADDMNMX R3, R8, R12, R3, PT ;  /* 0x0000000c08037246 */ /* 0x002fc60003800103 */
[----:B------:R-:W-:Y:S01]  /*0b70*/  LDS R27, [R2+-0x300] ;  /* 0xfffd0000021b7984 */ /* 0x000fe20000000800 */
[-C--:B--2---:R-:W-:Y:S02]  /*0b80*/  VIADDMNMX R5, R8, R16.reuse, R5, PT ;  /* 0x0000001008057246 */ /* 0x084fe40003800105 */
[----:B------:R-:W-:Y:S02]  /*0b90*/  VIADDMNMX R10, R10, R16, R11, PT ;  /* 0x000000100a0a7246 */ /* 0x000fe4000380010b */
[C---:B---3--:R-:W-:Y:S02]  /*0ba0*/  VIADDMNMX R3, R6.reuse, R13, R3, PT ;  /* 0x0000000d06037246 */ /* 0x048fe40003800103 */
[----:B------:R-:W-:Y:S02]  /*0bb0*/  VIADDMNMX R5, R6, R17, R5, PT ;  /* 0x0000001106057246 */ /* 0x000fe40003800105 */
[C---:B----4-:R-:W-:Y:S02]  /*0bc0*/  VIADDMNMX R7, R4.reuse, R13, R7, PT ;  /* 0x0000000d04077246 */ /* 0x050fe40003800107 */
[----:B------:R-:W-:Y:S01]  /*0bd0*/  VIADDMNMX R10, R4, R17, R10, PT ;  /* 0x00000011040a7246 */ /* 0x000fe2000380010a */
[----:B------:R-:W-:Y:S01]  /*0be0*/  LDS R13, [R2+-0x1b00] ;  /* 0xffe50000020d7984 */ /* 0x000fe20000000800 */
[----:B-----5:R-:W-:-:S02]  /*0bf0*/  VIADDMNMX R12, R25, R14, R3, PT ;  /* 0x0000000e190c7246 */ /* 0x020fc40003800103 */
[----:B------:R-:W-:Y:S01]  /*0c00*/  VIADDMNMX R16, R25, R18, R5, PT ;  /* 0x0000001219107246 */ /* 0x000fe20003800105 */
[----:B------:R-:W-:Y:S01]  /*0c10*/  LDS R3, [R2+-0x1b80] ;  /* 0xffe4800002037984 */ /* 0x000fe20000000800 */
[C---:B------:R-:W-:Y:S02]  /*0c20*/  VIADDMNMX R14, R9.reuse, R14, R7, PT ;  /* 0x0000000e090e7246 */ /* 0x040fe40003800107 */
[----:B------:R-:W-:Y:S01]  /*0c30*/  VIADDMNMX R18, R9, R18, R10, PT ;  /* 0x0000001209127246 */ /* 0x000fe2000380010a */
[----:B------:R-:W0:Y:S01]  /*0c40*/  LDS.128 R4, [R0+-0x1fb0] ;  /* 0xffe0500000047984 */ /* 0x000e220000000c00 */
[C---:B------:R-:W-:Y:S02]  /*0c50*/  VIADDMNMX R12, R26.reuse, R15, R12, PT ;  /* 0x0000000f1a0c7246 */ /* 0x040fe4000380010c */
[----:B------:R-:W-:Y:S01]  /*0c60*/  VIADDMNMX R16, R26, R19, R16, PT ;  /* 0x000000131a107246 */ /* 0x000fe20003800110 */
[----:B------:R-:W1:Y:S01]  /*0c70*/  LDS.128 R8, [R0+0x50] ;  /* 0x0000500000087984 */ /* 0x000e620000000c00 */
[----:B------:R-:W-:-:S02]  /*0c80*/  VIADDMNMX R14, R24, R15, R14, PT ;  /* 0x0000000f180e7246 */ /* 0x000fc4000380010e */
[----:B------:R-:W-:Y:S01]  /*0c90*/  VIADDMNMX R18, R24, R19, R18, PT ;  /* 0x0000001318127246 */ /* 0x000fe20003800112 */
[----:B------:R-:W2:Y:S04]  /*0ca0*/  LDS R17, [R2+-0x1a80] ;  /* 0xffe5800002117984 */ /* 0x000ea80000000800 */
[----:B------:R-:W3:Y:S04]  /*0cb0*/  LDS R25, [R2+-0x1980] ;  /* 0xffe6800002197984 */ /* 0x000ee80000000800 */
[----:B------:R-:W4:Y:S04]  /*0cc0*/  LDS R15, [R2+-0x1900] ;  /* 0xffe70000020f7984 */ /* 0x000f280000000800 */
[----:B------:R-:W5:Y:S04]  /*0cd0*/  LDS R24, [R2+-0x1880] ;  /* 0xffe7800002187984 */ /* 0x000f680000000800 */
[----:B------:R-:W5:Y:S01]  /*0ce0*/  LDS R26, [R2+-0x1800] ;  /* 0xffe80000021a7984 */ /* 0x000f620000000800 */
[----:B0-----:R-:W-:-:S02]  /*0cf0*/  VIADDMNMX R12, R3, R4, R12, PT ;  /* 0x00000004030c7246 */ /* 0x001fc4000380010c */
[----:B------:R-:W-:Y:S02]  /*0d00*/  VIADDMNMX R14, R13, R4, R14, PT ;  /* 0x000000040d0e7246 */ /* 0x000fe4000380010e */
[-C--:B-1----:R-:W-:Y:S02]  /*0d10*/  VIADDMNMX R16, R3, R8.reuse, R16, PT ;  /* 0x0000000803107246 */ /* 0x082fe40003800110 */
[----:B------:R-:W-:Y:S01]  /*0d20*/  VIADDMNMX R18, R13, R8, R18, PT ;  /* 0x000000080d127246 */ /* 0x000fe20003800112 */
[----:B------:R-:W-:Y:S01]  /*0d30*/  LDS R3, [R2+-0x1780] ;  /* 0xffe8800002037984 */ /* 0x000fe20000000800 */
[C---:B--2---:R-:W-:Y:S02]  /*0d40*/  VIADDMNMX R4, R17.reuse, R5, R12, PT ;  /* 0x0000000511047246 */ /* 0x044fe4000380010c */
[----:B------:R-:W-:Y:S02]  /*0d50*/  VIADDMNMX R8, R17, R9, R16, PT ;  /* 0x0000000911087246 */ /* 0x000fe40003800110 */
[----:B------:R-:W-:-:S02]  /*0d60*/  VIADDMNMX R14, R28, R5, R14, PT ;  /* 0x000000051c0e7246 */ /* 0x000fc4000380010e */
[----:B------:R-:W-:Y:S01]  /*0d70*/  VIADDMNMX R18, R28, R9, R18, PT ;  /* 0x000000091c127246 */ /* 0x000fe20003800112 */
[----:B------:R-:W-:Y:S01]  /*0d80*/  LDS R5, [R2+-0x1700] ;  /* 0xffe9000002057984 */ /* 0x000fe20000000800 */
[C---:B---3--:R-:W-:Y:S02]  /*0d90*/  VIADDMNMX R4, R25.reuse, R6, R4, PT ;  /* 0x0000000619047246 */ /* 0x048fe40003800104 */
[----:B------:R-:W-:Y:S01]  /*0da0*/  VIADDMNMX R8, R25, R10, R8, PT ;  /* 0x0000000a19087246 */ /* 0x000fe20003800108 */
[----:B------:R-:W-:Y:S01]  /*0db0*/  LDS R9, [R2+-0x1680] ;  /* 0xffe9800002097984 */ /* 0x000fe20000000800 */
[C---:B----4-:R-:W-:Y:S02]  /*0dc0*/  VIADDMNMX R6, R15.reuse, R6, R14, PT ;  /* 0x000000060f067246 */ /* 0x050fe4000380010e */
[----:B------:R-:W-:Y:S01]  /*0dd0*/  VIADDMNMX R10, R15, R10, R18, PT ;  /* 0x0000000a0f0a7246 */ /* 0x000fe20003800112 */
[----:B------:R-:W-:Y:S01]  /*0de0*/  LDS R28, [R2+-0x1600] ;  /* 0xffea0000021c7984 */ /* 0x000fe20000000800 */
[----:B-----5:R-:W-:-:S02]  /*0df0*/  VIADDMNMX R4, R24, R7, R4, PT ;  /* 0x0000000718047246 */ /* 0x020fc40003800104 */
[----:B------:R-:W-:Y:S01]  /*0e00*/  VIADDMNMX R6, R26, R7, R6, PT ;  /* 0x000000071a067246 */ /* 0x000fe20003800106 */
[----:B------:R-:W0:Y:S01]  /*0e10*/  LDS.128 R12, [R0+-0x1fa0] ;  /* 0xffe06000000c7984 */ /* 0x000e220000000c00 */
[-C--:B------:R-:W-:Y:S02]  /*0e20*/  VIADDMNMX R8, R24, R11.reuse, R8, PT ;  /* 0x0000000b18087246 */ /* 0x080fe40003800108 */
[----:B------:R-:W-:Y:S01]  /*0e30*/  VIADDMNMX R10, R26, R11, R10, PT ;  /* 0x0000000b1a0a7246 */ /* 0x000fe2000380010a */
[----:B------:R-:W1:Y:S04]  /*0e40*/  LDS.128 R16, [R0+0x60] ;  /* 0x0000600000107984 */ /* 0x000e680000000c00 */
[----:B------:R-:W2:Y:S04]  /*0e50*/  LDS R25, [R2+-0x1580] ;  /* 0xffea800002197984 */ /* 0x000ea80000000800 */
[----:B------:R-:W3:Y:S04]  /*0e60*/  LDS R7, [R2+-0x1500] ;  /* 0xffeb000002077984 */ /* 0x000ee80000000800 */
[----:B------:R-:W4:Y:S04]  /*0e70*/  LDS R24, [R2+-0x1480] ;  /* 0xffeb800002187984 */ /* 0x000f280000000800 */
[----:B------:R-:W5:Y:S01]  /*0e80*/  LDS R26, [R2+-0x1400] ;  /* 0xffec0000021a7984 */ /* 0x000f620000000800 */
[----:B0-----:R-:W-:-:S02]  /*0e90*/  VIADDMNMX R4, R3, R12, R4, PT ;  /* 0x0000000c03047246 */ /* 0x001fc40003800104 */
[----:B------:R-:W-:Y:S02]  /*0ea0*/  VIADDMNMX R6, R5, R12, R6, PT ;  /* 0x0000000c05067246 */ /* 0x000fe40003800106 */
[-C--:B-1----:R-:W-:Y:S02]  /*0eb0*/  VIADDMNMX R8, R3, R16.reuse, R8, PT ;  /* 0x0000001003087246 */ /* 0x082fe40003800108 */
[----:B------:R-:W-:Y:S01]  /*0ec0*/  VIADDMNMX R10, R5, R16, R10, PT ;  /* 0x00000010050a7246 */ /* 0x000fe2000380010a */
[----:B------:R-:W-:Y:S01]  /*0ed0*/  LDS R3, [R2+-0x1380] ;  /* 0xffec800002037984 */ /* 0x000fe20000000800 */
[C---:B------:R-:W-:Y:S02]  /*0ee0*/  VIADDMNMX R4, R9.reuse, R13, R4, PT ;  /* 0x0000000d09047246 */ /* 0x040fe40003800104 */
[----:B------:R-:W-:Y:S02]  /*0ef0*/  VIADDMNMX R8, R9, R17, R8, PT ;  /* 0x0000001109087246 */ /* 0x000fe40003800108 */
[----:B------:R-:W-:-:S02]  /*0f00*/  VIADDMNMX R6, R28, R13, R6, PT ;  /* 0x0000000d1c067246 */ /* 0x000fc40003800106 */
[----:B------:R-:W-:Y:S01]  /*0f10*/  VIADDMNMX R10, R28, R17, R10, PT ;  /* 0x000000111c0a7246 */ /* 0x000fe2000380010a */
[----:B------:R-:W-:Y:S01]  /*0f20*/  LDS R13, [R2+-0x1300] ;  /* 0xffed0000020d7984 */ /* 0x000fe20000000800 */
[C---:B--2---:R-:W-:Y:S02]  /*0f30*/  VIADDMNMX R12, R25.reuse, R14, R4, PT ;  /* 0x0000000e190c7246 */ /* 0x044fe40003800104 */
[----:B------:R-:W-:Y:S01]  /*0f40*/  VIADDMNMX R16, R25, R18, R8, PT ;  /* 0x0000001219107246 */ /* 0x000fe20003800108 */
[----:B------:R-:W-:Y:S01]  /*0f50*/  LDS R17, [R2+-0x1280] ;  /* 0xffed800002117984 */ /* 0x000fe20000000800 */
[C---:B---3--:R-:W-:Y:S02]  /*0f60*/  VIADDMNMX R14, R7.reuse, R14, R6, PT ;  /* 0x0000000e070e7246 */ /* 0x048fe40003800106 */
[----:B------:R-:W-:Y:S01]  /*0f70*/  VIADDMNMX R18, R7, R18, R10, PT ;  /* 0x0000001207127246 */ /* 0x000fe2000380010a */
[----:B------:R-:W-:Y:S01]  /*0f80*/  LDS R28, [R2+-0x1200] ;  /* 0xffee0000021c7984 */ /* 0x000fe20000000800 */
[----:B----4-:R-:W-:-:S02]  /*0f90*/  VIADDMNMX R12, R24, R15, R12, PT ;  /* 0x0000000f180c7246 */ /* 0x010fc4000380010c */
[----:B-----5:R-:W-:Y:S01]  /*0fa0*/  VIADDMNMX R14, R26, R15, R14, PT ;  /* 0x0000000f1a0e7246 */ /* 0x020fe2000380010e */
        /* <DEDUP_REMOVED lines=88> */
[-C--:B-1----:R-:W-:Y:S01]  /*1530*/  VIADDMNMX R8, R5, R16.reuse, R8, PT ;  /* 0x0000001005087246 */ /* 0x082fe20003800108 */
[----:B------:R-:W-:Y:S01]  /*1540*/  LDS R12, [R2+-0x280] ;  /* 0xfffd8000020c7984 */ /* 0x000fe20000000800 */
[----:B------:R-:W-:Y:S02]  /*1550*/  VIADDMNMX R10, R9, R16, R10, PT ;  /* 0x00000010090a7246 */ /* 0x000fe4000380010a */
[CC--:B------:R-:W-:Y:S02]  /*1560*/  VIADDMNMX R4, R25.reuse, R13.reuse, R4, PT ;  /* 0x0000000d19047246 */ /* 0x0c0fe40003800104 */
[----:B--2---:R-:W-:Y:S02]  /*1570*/  VIADDMNMX R6, R28, R13, R6, PT ;  /* 0x0000000d1c067246 */ /* 0x004fe40003800106 */
[----:B------:R-:W-:-:S02]  /*1580*/  VIADDMNMX R8, R25, R17, R8, PT ;  /* 0x0000001119087246 */ /* 0x000fc40003800108 */
[----:B------:R-:W-:Y:S01]  /*1590*/  VIADDMNMX R28, R28, R17, R10, PT ;  /* 0x000000111c1c7246 */ /* 0x000fe2000380010a */
[----:B------:R-:W-:Y:S01]  /*15a0*/  LDS R25, [R2+-0x100] ;  /* 0xffff000002197984 */ /* 0x000fe20000000800 */
[C---:B---3--:R-:W-:Y:S02]  /*15b0*/  VIADDMNMX R13, R7.reuse, R14, R4, PT ;  /* 0x0000000e070d7246 */ /* 0x048fe40003800104 */
[----:B------:R-:W-:Y:S02]  /*15c0*/  VIADDMNMX R16, R7, R18, R8, PT ;  /* 0x0000001207107246 */ /* 0x000fe40003800108 */
[C---:B------:R-:W-:Y:S01]  /*15d0*/  VIADDMNMX R17, R3.reuse, R14, R6, PT ;  /* 0x0000000e03117246 */ /* 0x040fe20003800106 */
[----:B------:R-:W-:Y:S01]  /*15e0*/  LDS.128 R8, [R0+0xb0] ;  /* 0x0000b00000087984 */ /* 0x000fe20000000c00 */
[----:B------:R-:W-:Y:S02]  /*15f0*/  VIADDMNMX R3, R3, R18, R28, PT ;  /* 0x0000001203037246 */ /* 0x000fe4000380011c */
[-C--:B----4-:R-:W-:Y:S01]  /*1600*/  VIADDMNMX R18, R24, R15.reuse, R17, PT ;  /* 0x0000000f18127246 */ /* 0x090fe20003800111 */
[----:B------:R-:W0:Y:S01]  /*1610*/  LDS.128 R4, [R0+-0x1f50] ;  /* 0xffe0b00000047984 */ /* 0x000e220000000c00 */
[----:B-----5:R-:W-:-:S02]  /*1620*/  VIADDMNMX R13, R26, R15, R13, PT ;  /* 0x0000000f1a0d7246 */ /* 0x020fc4000380010d */
[-C--:B------:R-:W-:Y:S01]  /*1630*/  VIADDMNMX R16, R26, R19.reuse, R16, PT ;  /* 0x000000131a107246 */ /* 0x080fe20003800110 */
[----:B------:R-:W1:Y:S01]  /*1640*/  LDS R14, [R2+-0x200] ;  /* 0xfffe0000020e7984 */ /* 0x000e620000000800 */
[----:B------:R-:W-:-:S03]  /*1650*/  VIADDMNMX R3, R24, R19, R3, PT ;  /* 0x0000001318037246 */ /* 0x000fc60003800103 */
[----:B------:R-:W2:Y:S01]  /*1660*/  LDS R17, [R2+-0x180] ;  /* 0xfffe800002117984 */ /* 0x000ea20000000800 */
[-C--:B0-----:R-:W-:Y:S02]  /*1670*/  VIADDMNMX R15, R29, R4.reuse, R13, PT ;  /* 0x000000041d0f7246 */ /* 0x081fe4000380010d */
[----:B------:R-:W-:Y:S02]  /*1680*/  VIADDMNMX R13, R27, R4, R18, PT ;  /* 0x000000041b0d7246 */ /* 0x000fe40003800112 */
[----:B------:R-:W0:Y:S01]  /*1690*/  LDS R4, [R2] ;  /* 0x0000000002047984 */ /* 0x000e220000000800 */
[-C--:B------:R-:W-:Y:S02]  /*16a0*/  VIADDMNMX R18, R29, R8.reuse, R16, PT ;  /* 0x000000081d127246 */ /* 0x080fe40003800110 */
[----:B------:R-:W-:Y:S01]  /*16b0*/  VIADDMNMX R27, R27, R8, R3, PT ;  /* 0x000000081b1b7246 */ /* 0x000fe20003800103 */
[----:B------:R-:W-:Y:S01]  /*16c0*/  IMAD.MOV.U32 R3, RZ, RZ, R2 ;  /* 0x000000ffff037224 */ /* 0x000fe200078e0002 */
[----:B------:R3:W4:Y:S01]  /*16d0*/  LDS R8, [R2+-0x80] ;  /* 0xffff800002087984 */ /* 0x0007220000000800 */
[----:B------:R-:W-:-:S02]  /*16e0*/  VIADDMNMX R16, R12, R5, R15, PT ;  /* 0x000000050c107246 */ /* 0x000fc4000380010f */
[----:B------:R-:W-:Y:S02]  /*16f0*/  VIADDMNMX R18, R12, R9, R18, PT ;  /* 0x000000090c127246 */ /* 0x000fe40003800112 */
[C---:B-1----:R-:W-:Y:S02]  /*1700*/  VIADDMNMX R19, R14.reuse, R5, R13, PT ;  /* 0x000000050e137246 */ /* 0x042fe4000380010d */
[----:B------:R-:W-:Y:S01]  /*1710*/  VIADDMNMX R27, R14, R9, R27, PT ;  /* 0x000000090e1b7246 */ /* 0x000fe2000380011b */
[----:B------:R-:W-:Y:S01]  /*1720*/  LDS R5, [R3+0x100] ;  /* 0x0001000003057984 */ /* 0x000fe20000000800 */
[-C--:B--2---:R-:W-:Y:S01]  /*1730*/  VIADDMNMX R24, R17, R6.reuse, R16, PT ;  /* 0x0000000611187246 */ /* 0x084fe20003800110 */
[----:B---3--:R-:W-:Y:S01]  /*1740*/  VIADD R2, R2, 0x3000 ;  /* 0x0000300002027836 */ /* 0x008fe20000000000 */
[----:B------:R-:W-:Y:S01]  /*1750*/  VIADDMNMX R6, R25, R6, R19, PT ;  /* 0x0000000619067246 */ /* 0x000fe20003800113 */
[----:B------:R-:W-:Y:S01]  /*1760*/  LDS R9, [R3+0x80] ;  /* 0x0000800003097984 */ /* 0x000fe20000000800 */
[----:B------:R-:W-:-:S02]  /*1770*/  VIADDMNMX R26, R17, R10, R18, PT ;  /* 0x0000000a111a7246 */ /* 0x000fc40003800112 */
[----:B------:R-:W-:Y:S01]  /*1780*/  VIADDMNMX R27, R25, R10, R27, PT ;  /* 0x0000000a191b7246 */ /* 0x000fe2000380011b */
[----:B------:R-:W1:Y:S04]  /*1790*/  LDS.128 R12, [R0+-0x1f40] ;  /* 0xffe0c000000c7984 */ /* 0x000e680000000c00 */
[----:B------:R-:W2:Y:S04]  /*17a0*/  LDS.128 R16, [R0+0xc0] ;  /* 0x0000c00000107984 */ /* 0x000ea80000000c00 */
[----:B------:R-:W-:Y:S01]  /*17b0*/  LDS R25, [R3+0x300] ;  /* 0x0003000003197984 */ /* 0x000fe20000000800 */
[----:B0-----:R-:W-:-:S03]  /*17c0*/  VIADDMNMX R10, R4, R7, R6, PT ;  /* 0x00000007040a7246 */ /* 0x001fc60003800106 */
[----:B------:R-:W0:Y:S01]  /*17d0*/  LDS R6, [R3+0x180] ;  /* 0x0001800003067984 */ /* 0x000e220000000800 */
[C---:B----4-:R-:W-:Y:S02]  /*17e0*/  VIADDMNMX R24, R8.reuse, R7, R24, PT ;  /* 0x0000000708187246 */ /* 0x050fe40003800118 */
[-C--:B------:R-:W-:Y:S01]  /*17f0*/  VIADDMNMX R26, R8, R11.reuse, R26, PT ;  /* 0x0000000b081a7246 */ /* 0x080fe2000380011a */
[----:B------:R-:W3:Y:S01]  /*1800*/  LDS R7, [R3+0x280] ;  /* 0x0002800003077984 */ /* 0x000ee20000000800 */
[----:B------:R-:W-:-:S03]  /*1810*/  VIADDMNMX R11, R4, R11, R27, PT ;  /* 0x0000000b040b7246 */ /* 0x000fc6000380011b */
[----:B------:R-:W4:Y:S04]  /*1820*/  LDS R8, [R3+0x200] ;  /* 0x0002000003087984 */ /* 0x000f280000000800 */
[----:B------:R-:W5:Y:S04]  /*1830*/  LDS R4, [R3+0x380] ;  /* 0x0003800003047984 */ /* 0x000f680000000800 */
[----:B------:R-:W-:Y:S01]  /*1840*/  LDS R27, [R3+0x500] ;  /* 0x00050000031b7984 */ /* 0x000fe20000000800 */
[-C--:B-1----:R-:W-:Y:S02]  /*1850*/  VIADDMNMX R24, R9, R12.reuse, R24, PT ;  /* 0x0000000c09187246 */ /* 0x082fe40003800118 */
[----:B------:R-:W-:-:S02]  /*1860*/  VIADDMNMX R10, R5, R12, R10, PT ;  /* 0x0000000c050a7246 */ /* 0x000fc4000380010a */
[----:B------:R-:W1:Y:S01]  /*1870*/  LDS R12, [R3+0x400] ;  /* 0x00040000030c7984 */ /* 0x000e620000000800 */
[-C--:B--2---:R-:W-:Y:S02]  /*1880*/  VIADDMNMX R26, R9, R16.reuse, R26, PT ;  /* 0x00000010091a7246 */ /* 0x084fe4000380011a */
[----:B------:R-:W-:Y:S02]  /*1890*/  VIADDMNMX R11, R5, R16, R11, PT ;  /* 0x00000010050b7246 */ /* 0x000fe4000380010b */
[----:B------:R-:W-:Y:S01]  /*18a0*/  LDS R16, [R3+0x580] ;  /* 0x0005800003107984 */ /* 0x000fe20000000800 */
[C---:B0-----:R-:W-:Y:S02]  /*18b0*/  VIADDMNMX R24, R6.reuse, R13, R24, PT ;  /* 0x0000000d06187246 */ /* 0x041fe40003800118 */
[----:B------:R-:W-:-:S04]  /*18c0*/  VIADDMNMX R26, R6, R17, R26, PT ;  /* 0x00000011061a7246 */ /* 0x000fc8000380011a */
[C---:B---3--:R-:W-:Y:S02]  /*18d0*/  VIADDMNMX R26, R7.reuse, R18, R26, PT ;  /* 0x00000012071a7246 */ /* 0x048fe4000380011a */
[C---:B----4-:R-:W-:Y:S02]  /*18e0*/  VIADDMNMX R10, R8.reuse, R13, R10, PT ;  /* 0x0000000d080a7246 */ /* 0x050fe4000380010a */
[----:B------:R-:W-:Y:S02]  /*18f0*/  VIADDMNMX R11, R8, R17, R11, PT ;  /* 0x00000011080b7246 */ /* 0x000fe4000380010b */
[-C--:B------:R-:W-:Y:S02]  /*1900*/  VIADDMNMX R17, R7, R14.reuse, R24, PT ;  /* 0x0000000e07117246 */ /* 0x080fe40003800118 */
[C---:B------:R-:W-:Y:S02]  /*1910*/  VIADDMNMX R14, R25.reuse, R14, R10, PT ;  /* 0x0000000e190e7246 */ /* 0x040fe4000380010a */
[----:B------:R-:W-:-:S02]  /*1920*/  VIADDMNMX R13, R25, R18, R11, PT ;  /* 0x00000012190d7246 */ /* 0x000fc4000380010b */
[C---:B-----5:R-:W-:Y:S01]  /*1930*/  VIADDMNMX R17, R4.reuse, R15, R17, PT ;  /* 0x0000000f04117246 */ /* 0x060fe20003800111 */
[----:B------:R-:W-:Y:S01]  /*1940*/  LDS R25, [R3+0x480] ;  /* 0x0004800003197984 */ /* 0x000fe20000000800 */
[----:B------:R-:W-:Y:S02]  /*1950*/  VIADDMNMX R18, R4, R19, R26, PT ;  /* 0x0000001304127246 */ /* 0x000fe4000380011a */
[C---:B-1----:R-:W-:Y:S01]  /*1960*/  VIADDMNMX R24, R12.reuse, R15, R14, PT ;  /* 0x0000000f0c187246 */ /* 0x042fe2000380010e */
[----:B------:R-:W0:Y:S01]  /*1970*/  LDS.128 R8, [R0+0xd0] ;  /* 0x0000d00000087984 */ /* 0x000e220000000c00 */
[----:B------:R-:W-:-:S03]  /*1980*/  VIADDMNMX R19, R12, R19, R13, PT ;  /* 0x000000130c137246 */ /* 0x000fc6000380010d */
[----:B------:R-:W1:Y:S04]  /*1990*/  LDS.128 R4, [R0+-0x1f30] ;  /* 0xffe0d00000047984 */ /* 0x000e680000000c00 */
[----:B------:R-:W2:Y:S04]  /*19a0*/  LDS R14, [R3+0x600] ;  /* 0x00060000030e7984 */ /* 0x000ea80000000800 */
[----:B------:R-:W3:Y:S04]  /*19b0*/  LDS R13, [R3+0x680] ;  /* 0x00068000030d7984 */ /* 0x000ee80000000800 */
[----:B------:R-:W4:Y:S01]  /*19c0*/  LDS R15, [R3+0x700] ;  /* 0x00070000030f7984 */ /* 0x000f220000000800 */
[----:B0-----:R-:W-:-:S02]  /*19d0*/  VIADDMNMX R18, R25, R8, R18, PT ;  /* 0x0000000819127246 */ /* 0x001fc40003800112 */
[----:B------:R-:W-:Y:S02]  /*19e0*/  VIADDMNMX R19, R27, R8, R19, PT ;  /* 0x000000081b137246 */ /* 0x000fe40003800113 */
[-C--:B-1----:R-:W-:Y:S01]  /*19f0*/  VIADDMNMX R12, R25, R4.reuse, R17, PT ;  /* 0x00000004190c7246 */ /* 0x082fe20003800111 */
[----:B------:R-:W0:Y:S01]  /*1a00*/  LDS R8, [R3+0x800] ;  /* 0x0008000003087984 */ /* 0x000e220000000800 */
[----:B------:R-:W-:Y:S02]  /*1a10*/  VIADDMNMX R17, R27, R4, R24, PT ;  /* 0x000000041b117246 */ /* 0x000fe40003800118 */
[-C--:B------:R-:W-:Y:S01]  /*1a20*/  VIADDMNMX R12, R16, R5.reuse, R12, PT ;  /* 0x00000005100c7246 */ /* 0x080fe2000380010c */
[----:B------:R-:W1:Y:S01]  /*1a30*/  LDS R4, [R3+0x780] ;  /* 0x0007800003047984 */ /* 0x000e620000000800 */
[----:B--2---:R-:W-:Y:S02]  /*1a40*/  VIADDMNMX R26, R14, R5, R17, PT ;  /* 0x000000050e1a7246 */ /* 0x004fe40003800111 */
[-C--:B------:R-:W-:Y:S01]  /*1a50*/  VIADDMNMX R24, R16, R9.reuse, R18, PT ;  /* 0x0000000910187246 */ /* 0x080fe20003800112 */
[----:B------:R-:W-:Y:S01]  /*1a60*/  LDS R5, [R3+0x900] ;  /* 0x0009000003057984 */ /* 0x000fe20000000800 */
[----:B------:R-:W-:-:S02]  /*1a70*/  VIADDMNMX R14, R14, R9, R19, PT ;  /* 0x000000090e0e7246 */ /* 0x000fc40003800113 */
[C---:B---3--:R-:W-:Y:S01]  /*1a80*/  VIADDMNMX R24, R13.reuse, R10, R24, PT ;  /* 0x0000000a0d187246 */ /* 0x048fe20003800118 */
[----:B------:R-:W-:Y:S01]  /*1a90*/  LDS R9, [R3+0x880] ;  /* 0x0008800003097984 */ /* 0x000fe20000000800 */
[-C--:B------:R-:W-:Y:S02]  /*1aa0*/  VIADDMNMX R25, R13, R6.reuse, R12, PT ;  /* 0x000000060d197246 */ /* 0x080fe4000380010c */
[C---:B----4-:R-:W-:Y:S01]  /*1ab0*/  VIADDMNMX R26, R15.reuse, R6, R26, PT ;  /* 0x000000060f1a7246 */ /* 0x050fe2000380011a */
[----:B------:R-:W2:Y:S01]  /*1ac0*/  LDS.128 R16, [R0+-0x1f20] ;  /* 0xffe0e00000107984 */ /* 0x000ea20000000c00 */
[----:B------:R-:W-:-:S03]  /*1ad0*/  VIADDMNMX R10, R15, R10, R14, PT ;  /* 0x0000000a0f0a7246 */ /* 0x000fc6000380010e */
[----:B------:R-:W3:Y:S04]  /*1ae0*/  LDS.128 R12, [R0+0xe0] ;  /* 0x0000e000000c7984 */ /* 0x000ee80000000c00 */
[----:B------:R-:W4:Y:S04]  /*1af0*/  LDS R6, [R3+0x980] ;  /* 0x0009800003067984 */ /* 0x000f280000000800 */
[----:B------:R-:W-:Y:S01]  /*1b00*/  LDS R27, [R3+0xe80] ;  /* 0x000e8000031b7984 */ /* 0x000fe20000000800 */
[C---:B0-----:R-:W-:Y:S02]  /*1b10*/  VIADDMNMX R26, R8.reuse, R7, R26, PT ;  /* 0x00000007081a7246 */ /* 0x041fe4000380011a */
[----:B------:R-:W-:-:S02]  /*1b20*/  VIADDMNMX R8, R8, R11, R10, PT ;  /* 0x0000000b08087246 */ /* 0x000fc4000380010a */
[C---:B-1----:R-:W-:Y:S01]  /*1b30*/  VIADDMNMX R25, R4.reuse, R7, R25, PT ;  /* 0x0000000704197246 */ /* 0x042fe20003800119 */
[----:B------:R-:W0:Y:S01]  /*1b40*/  LDS R10, [R3+0xa00] ;  /* 0x000a0000030a7984 */ /* 0x000e220000000800 */
[----:B------:R-:W-:-:S03]  /*1b50*/  VIADDMNMX R24, R4, R11, R24, PT ;  /* 0x0000000b04187246 */ /* 0x000fc60003800118 */
[----:B------:R-:W1:Y:S04]  /*1b60*/  LDS R7, [R3+0xa80] ;  /* 0x000a800003077984 */ /* 0x000e680000000800 */
[----:B------:R-:W5:Y:S01]  /*1b70*/  LDS R11, [R3+0xb00] ;  /* 0x000b0000030b7984 */ /* 0x000f620000000800 */
[----:B--2---:R-:W-:-:S03]  /*1b80*/  VIADDMNMX R25, R9, R16, R25, PT ;  /* 0x0000001009197246 */ /* 0x004fc60003800119 */
[----:B------:R-:W2:Y:S01]  /*1b90*/  LDS R4, [R3+0xb80] ;  /* 0x000b800003047984 */ /* 0x000ea20000000800 */
[----:B------:R-:W-:Y:S02]  /*1ba0*/  VIADDMNMX R26, R5, R16, R26, PT ;  /* 0x00000010051a7246 */ /* 0x000fe4000380011a */
[-C--:B---3--:R-:W-:Y:S01]  /*1bb0*/  VIADDMNMX R24, R9, R12.reuse, R24, PT ;  /* 0x0000000c09187246 */ /* 0x088fe20003800118 */
[----:B------:R-:W3:Y:S01]  /*1bc0*/  LDS R16, [R3+0xc00] ;  /* 0x000c000003107984 */ /* 0x000ee20000000800 */
[----:B------:R-:W-:Y:S02]  /*1bd0*/  VIADDMNMX R8, R5, R12, R8, PT ;  /* 0x0000000c05087246 */ /* 0x000fe40003800108 */
[C---:B----4-:R-:W-:Y:S01]  /*1be0*/  VIADDMNMX R25, R6.reuse, R17, R25, PT ;  /* 0x0000001106197246 */ /* 0x050fe20003800119 */
[----:B------:R-:W-:Y:S01]  /*1bf0*/  LDS R12, [R3+0xc80] ;  /* 0x000c8000030c7984 */ /* 0x000fe20000000800 */
[----:B------:R-:W-:Y:S02]  /*1c00*/  VIADDMNMX R24, R6, R13, R24, PT ;  /* 0x0000000d06187246 */ /* 0x000fe40003800118 */
[----:B0-----:R-:W-:-:S02]  /*1c10*/  VIADDMNMX R26, R10, R17, R26, PT ;  /* 0x000000110a1a7246 */ /* 0x001fc4000380011a */
[----:B------:R-:W-:Y:S02]  /*1c20*/  VIADDMNMX R8, R10, R13, R8, PT ;  /* 0x0000000d0a087246 */ /* 0x000fe40003800108 */
[C---:B-1----:R-:W-:Y:S02]  /*1c30*/  VIADDMNMX R13, R7.reuse, R18, R25, PT ;  /* 0x00000012070d7246 */ /* 0x042fe40003800119 */
[----:B------:R-:W-:Y:S01]  /*1c40*/  VIADDMNMX R17, R7, R14, R24, PT ;  /* 0x0000000e07117246 */ /* 0x000fe20003800118 */
[----:B------:R-:W-:Y:S01]  /*1c50*/  LDS R25, [R3+0xd00] ;  /* 0x000d000003197984 */ /* 0x000fe20000000800 */
[C---:B-----5:R-:W-:Y:S02]  /*1c60*/  VIADDMNMX R18, R11.reuse, R18, R26, PT ;  /* 0x000000120b127246 */ /* 0x060fe4000380011a */
[----:B------:R-:W-:Y:S01]  /*1c70*/  VIADDMNMX R24, R11, R14, R8, PT ;  /* 0x0000000e0b187246 */ /* 0x000fe20003800108 */
[----:B------:R-:W-:Y:S01]  /*1c80*/  LDS R26, [R3+0xe00] ;  /* 0x000e0000031a7984 */ /* 0x000fe20000000800 */
[----:B--2---:R-:W-:-:S02]  /*1c90*/  VIADDMNMX R13, R4, R19, R13, PT ;  /* 0x00000013040d7246 */ /* 0x004fc4000380010d */
[-C--:B------:R-:W-:Y:S01]  /*1ca0*/  VIADDMNMX R17, R4, R15.reuse, R17, PT ;  /* 0x0000000f04117246 */ /* 0x080fe20003800111 */
[----:B------:R-:W0:Y:S01]  /*1cb0*/  LDS.128 R8, [R0+0xf0] ;  /* 0x0000f00000087984 */ /* 0x000e220000000c00 */
[C---:B---3--:R-:W-:Y:S02]  /*1cc0*/  VIADDMNMX R24, R16.reuse, R15, R24, PT ;  /* 0x0000000f10187246 */ /* 0x048fe40003800118 */
[----:B------:R-:W-:Y:S01]  /*1cd0*/  VIADDMNMX R19, R16, R19, R18, PT ;  /* 0x0000001310137246 */ /* 0x000fe20003800112 */
[----:B------:R1:W2:Y:S04]  /*1ce0*/  LDS.128 R4, [R0+-0x1f10] ;  /* 0xffe0f00000047984 */ /* 0x0002a80000000c00 */
[----:B------:R-:W3:Y:S04]  /*1cf0*/  LDS R14, [R3+0xd80] ;  /* 0x000d8000030e7984 */ /* 0x000ee80000000800 */
[----:B------:R-:W4:Y:S01]  /*1d00*/  LDS R15, [R3+0xf00] ;  /* 0x000f0000030f7984 */ /* 0x000f220000000800 */
[----:B-1----:R-:W-:-:S03]  /*1d10*/  VIADD R0, R0, 0xc0 ;  /* 0x000000c000007836 */ /* 0x002fc60000000000 */
[----:B------:R-:W1:Y:S04]  /*1d20*/  LDS R18, [R3+0xf80] ;  /* 0x000f800003127984 */ /* 0x000e680000000800 */
[----:B------:R1:W5:Y:S01]  /*1d30*/  LDS R16, [R3+0x1000] ;  /* 0x0010000003107984 */ /* 0x0003620000000800 */
[CC--:B0-----:R-:W-:Y:S02]  /*1d40*/  VIADDMNMX R17, R12.reuse, R8.reuse, R17, PT ;  /* 0x000000080c117246 */ /* 0x0c1fe40003800111 */
[C---:B------:R-:W-:Y:S02]  /*1d50*/  VIADDMNMX R24, R25.reuse, R8, R24, PT ;  /* 0x0000000819187246 */ /* 0x040fe40003800118 */
[-C--:B--2---:R-:W-:Y:S02]  /*1d60*/  VIADDMNMX R13, R12, R4.reuse, R13, PT ;  /* 0x000000040c0d7246 */ /* 0x084fe4000380010d */
[----:B------:R-:W-:-:S02]  /*1d70*/  VIADDMNMX R19, R25, R4, R19, PT ;  /* 0x0000000419137246 */ /* 0x000fc40003800113 */
[C---:B---3--:R-:W-:Y:S02]  /*1d80*/  VIADDMNMX R13, R14.reuse, R5, R13, PT ;  /* 0x000000050e0d7246 */ /* 0x048fe4000380010d */
[----:B------:R-:W-:Y:S02]  /*1d90*/  VIADDMNMX R17, R14, R9, R17, PT ;  /* 0x000000090e117246 */ /* 0x000fe40003800111 */
[C---:B------:R-:W-:Y:S02]  /*1da0*/  VIADDMNMX R19, R26.reuse, R5, R19, PT ;  /* 0x000000051a137246 */ /* 0x040fe40003800113 */
[----:B------:R-:W-:Y:S02]  /*1db0*/  VIADDMNMX R24, R26, R9, R24, PT ;  /* 0x000000091a187246 */ /* 0x000fe40003800118 */
[C---:B------:R-:W-:Y:S02]  /*1dc0*/  VIADDMNMX R13, R27.reuse, R6, R13, PT ;  /* 0x000000061b0d7246 */ /* 0x040fe4000380010d */
[----:B------:R-:W-:-:S02]  /*1dd0*/  VIADDMNMX R17, R27, R10, R17, PT ;  /* 0x0000000a1b117246 */ /* 0x000fc40003800111 */
[C---:B----4-:R-:W-:Y:S02]  /*1de0*/  VIADDMNMX R19, R15.reuse, R6, R19, PT ;  /* 0x000000060f137246 */ /* 0x050fe40003800113 */
[----:B------:R-:W-:Y:S02]  /*1df0*/  VIADDMNMX R24, R15, R10, R24, PT ;  /* 0x0000000a0f187246 */ /* 0x000fe40003800118 */
[C---:B-1----:R-:W-:Y:S02]  /*1e00*/  VIADDMNMX R3, R18.reuse, R7, R13, PT ;  /* 0x0000000712037246 */ /* 0x042fe4000380010d */
[----:B------:R-:W-:Y:S02]  /*1e10*/  VIADDMNMX R5, R18, R11, R17, PT ;  /* 0x0000000b12057246 */ /* 0x000fe40003800111 */
[C---:B-----5:R-:W-:Y:S02]  /*1e20*/  VIADDMNMX R7, R16.reuse, R7, R19, PT ;  /* 0x0000000710077246 */ /* 0x060fe40003800113 */
[----:B------:R-:W-:Y:S01]  /*1e30*/  VIADDMNMX R11, R16, R11, R24, PT ;  /* 0x0000000b100b7246 */ /* 0x000fe20003800118 */
[----:B------:R-:W-:Y:S06]  /*1e40*/  BRA.U UP0, `(.L_x_0) ;  /* 0xffffffed00087547 */ /* 0x000fec000b83ffff */
[----:B------:R-:W-:Y:S04]  /*1e50*/  STG.E desc[UR6][R22.64], R3 ;  /* 0x0000000316007986 */ /* 0x000fe8000c101906 */
[----:B------:R-:W-:Y:S04]  /*1e60*/  STG.E desc[UR6][R22.64+0x80], R7 ;  /* 0x0000800716007986 */ /* 0x000fe8000c101906 */
[----:B------:R-:W-:Y:S04]  /*1e70*/  STG.E desc[UR6][R20.64], R5 ;  /* 0x0000000514007986 */ /* 0x000fe8000c101906 */
[----:B------:R-:W-:Y:S01]  /*1e80*/  STG.E desc[UR6][R20.64+0x80], R11 ;  /* 0x0000800b14007986 */ /* 0x000fe2000c101906 */
[----:B------:R-:W-:Y:S05]  /*1e90*/  EXIT ;  /* 0x000000000000794d */ /* 0x000fea0003800000 */
.L_x_1:
[----:B------:R-:W-:-:S00]  /*1ea0*/  BRA `(.L_x_1) ;  /* 0xfffffffc00fc7947 */ /* 0x000fc0000383ffff */
[----:B------:R-:W-:-:S00]  /*1eb0*/  NOP ;  /* 0x0000000000007918 */ /* 0x000fc00000000000 */
        /* <DEDUP_REMOVED lines=12> */
.L_x_6:


//--------------------- .text._Z6phase2iiPii      --------------------------
	.section	.text._Z6phase2iiPii,"ax",@progbits
	.align	128
        .global         _Z6phase2iiPii
        .type           _Z6phase2iiPii,@function
        .size           _Z6phase2iiPii,(.L_x_7 - _Z6phase2iiPii)
        .other          _Z6phase2iiPii,@"STO_CUDA_ENTRY STV_DEFAULT"
_Z6phase2iiPii:
.text._Z6phase2iiPii:
[----:B------:R-:W-:Y:S01]  /*0000*/  LDC R1, c[0x0][0x37c] ;  /* 0x0000df00ff017b82 */ /* 0x000fe20000000800 */
[----:B------:R-:W0:Y:S07]  /*0010*/  S2R R3, SR_CTAID.Y ;  /* 0x0000000000037919 */ /* 0x000e2e0000002600 */
[----:B------:R-:W0:Y:S01]  /*0020*/  LDC R4, c[0x0][0x384] ;  /* 0x0000e100ff047b82 */ /* 0x000e220000000800 */
[----:B------:R-:W1:Y:S01]  /*0030*/  LDCU UR5, c[0x0][0x390] ;  /* 0x00007200ff0577ac */ /* 0x000e620008000800 */
[----:B------:R-:W2:Y:S01]  /*0040*/  S2R R0, SR_TID.Y ;  /* 0x0000000000007919 */ /* 0x000ea20000002200 */
[----:B------:R-:W3:Y:S01]  /*0050*/  LDCU.64 UR6, c[0x0][0x358] ;  /* 0x00006b00ff0677ac */ /* 0x000ee20008000a00 */
[----:B------:R-:W4:Y:S04]  /*0060*/  S2R R13, SR_TID.X ;  /* 0x00000000000d7919 */ /* 0x000f280000002100 */
[----:B------:R-:W5:Y:S08]  /*0070*/  S2UR UR4, SR_CTAID.X ;  /* 0x00000000000479c3 */ /* 0x000f700000002500 */
[----:B------:R-:W3:Y:S01]  /*0080*/  LDC.64 R20, c[0x0][0x388] ;  /* 0x0000e200ff147b82 */ /* 0x000ee20000000a00 */
[C---:B0-----:R-:W-:Y:S01]  /*0090*/  ISETP.GE.U32.AND P0, PT, R3.reuse, R4, PT ;  /* 0x000000040300720c */ /* 0x041fe20003f06070 */
[----:B------:R-:W-:-:S12]  /*00a0*/  VIADD R2, R3, 0x1 ;  /* 0x0000000103027836 */ /* 0x000fd80000000000 */
[----:B------:R-:W-:Y:S01]  /*00b0*/  @!P0 IMAD.MOV R2, RZ, RZ, R3 ;  /* 0x000000ffff028224 */ /* 0x000fe200078e0203 */
[----:B-----5:R-:W-:-:S04]  /*00c0*/  ISETP.NE.AND P0, PT, RZ, UR4, PT ;  /* 0x00000004ff007c0c */ /* 0x020fc8000bf05270 */
[----:B------:R-:W-:Y:S02]  /*00d0*/  SEL R3, R2, RZ, !P0 ;  /* 0x000000ff02037207 */ /* 0x000fe40004000000 */
[----:B------:R-:W-:-:S03]  /*00e0*/  SEL R5, R4, RZ, !P0 ;  /* 0x000000ff04057207 */ /* 0x000fc60004000000 */
[----:B------:R-:W-:Y:S02]  /*00f0*/  IMAD R3, R4, UR4, R3 ;  /* 0x0000000404037c24 */ /* 0x000fe4000f8e0203 */
[----:B------:R-:W-:Y:S02]  /*0100*/  IMAD R12, R2, UR4, R5 ;  /* 0x00000004020c7c24 */ /* 0x000fe4000f8e0205 */
[--C-:B--2---:R-:W-:Y:S02]  /*0110*/  IMAD R5, R3, 0x40, R0.reuse ;  /* 0x0000004003057824 */ /* 0x104fe400078e0200 */
[----:B------:R-:W-:Y:S02]  /*0120*/  IMAD R3, R4, 0x40, R0 ;  /* 0x0000004004037824 */ /* 0x000fe400078e0200 */
[--C-:B----4-:R-:W-:Y:S02]  /*0130*/  IMAD R12, R12, 0x40, R13.reuse ;  /* 0x000000400c0c7824 */ /* 0x110fe400078e020d */
[----:B------:R-:W-:-:S02]  /*0140*/  IMAD R2, R4, 0x40, R13 ;  /* 0x0000004004027824 */ /* 0x000fc400078e020d */
[----:B------:R-:W-:Y:S02]  /*0150*/  VIADD R7, R5, 0x20 ;  /* 0x0000002005077836 */ /* 0x000fe40000000000 */
[C---:B------:R-:W-:Y:S02]  /*0160*/  VIADD R9, R3.reuse, 0x20 ;  /* 0x0000002003097836 */ /* 0x040fe40000000000 */
[----:B-1----:R-:W-:Y:S02]  /*0170*/  IMAD R11, R3, UR5, R12 ;  /* 0x00000005030b7c24 */ /* 0x002fe4000f8e020c */
[--C-:B------:R-:W-:Y:S02]  /*0180*/  IMAD R15, R5, UR5, R2.reuse ;  /* 0x00000005050f7c24 */ /* 0x100fe4000f8e0202 */
[----:B------:R-:W-:Y:S02]  /*0190*/  IMAD R3, R7, UR5, R2 ;  /* 0x0000000507037c24 */ /* 0x000fe4000f8e0202 */
[----:B------:R-:W-:-:S02]  /*01a0*/  IMAD R9, R9, UR5, R12 ;  /* 0x0000000509097c24 */ /* 0x000fc4000f8e020c */
[----:B---3--:R-:W-:-:S04]  /*01b0*/  IMAD.WIDE R14, R15, 0x4, R20 ;  /* 0x000000040f0e7825 */ /* 0x008fc800078e0214 */
[--C-:B------:R-:W-:Y:S01]  /*01c0*/  IMAD.WIDE R10, R11, 0x4, R20.reuse ;  /* 0x000000040b0a7825 */ /* 0x100fe200078e0214 */
[----:B------:R-:W2:Y:S03]  /*01d0*/  LDG.E R4, desc[UR6][R14.64] ;  /* 0x000000060e047981 */ /* 0x000ea6000c1e1900 */
[--C-:B------:R-:W-:Y:S01]  /*01e0*/  IMAD.WIDE R2, R3, 0x4, R20.reuse ;  /* 0x0000000403027825 */ /* 0x100fe200078e0214 */
[----:B------:R-:W3:Y:S03]  /*01f0*/  LDG.E R8, desc[UR6][R14.64+0x80] ;  /* 0x000080060e087981 */ /* 0x000ee6000c1e1900 */
[----:B------:R-:W-:Y:S01]  /*0200*/  IMAD.WIDE R16, R9, 0x4, R20 ;  /* 0x0000000409107825 */ /* 0x000fe200078e0214 */
[----:B------:R-:W4:Y:S04]  /*0210*/  LDG.E R6, desc[UR6][R10.64] ;  /* 0x000000060a067981 */ /* 0x000f28000c1e1900 */
[----:B------:R-:W5:Y:S04]  /*0220*/  LDG.E R24, desc[UR6][R10.64+0x80] ;  /* 0x000080060a187981 */ /* 0x000f68000c1e1900 */
[----:B------:R-:W5:Y:S04]  /*0230*/  LDG.E R25, desc[UR6][R2.64] ;  /* 0x0000000602197981 */ /* 0x000f68000c1e1900 */
[----:B------:R0:W5:Y:S04]  /*0240*/  LDG.E R28, desc[UR6][R2.64+0x80] ;  /* 0x00008006021c7981 */ /* 0x000168000c1e1900 */
[----:B------:R-:W5:Y:S04]  /*0250*/  LDG.E R26, desc[UR6][R16.64] ;  /* 0x00000006101a7981 */ /* 0x000f68000c1e1900 */
[----:B------:R-:W5:Y:S01]  /*0260*/  LDG.E R29, desc[UR6][R16.64+0x80] ;  /* 0x00008006101d7981 */ /* 0x000f62000c1e1900 */
[----:B------:R-:W-:-:S02]  /*0270*/  IMAD R23, R5, UR5, R12 ;  /* 0x0000000505177c24 */ /* 0x000fc4000f8e020c */
[----:B------:R-:W-:Y:S02]  /*0280*/  IMAD R7, R7, UR5, R12 ;  /* 0x0000000507077c24 */ /* 0x000fe4000f8e020c */
        /* <DEDUP_REMOVED lines=8> */
[----:B0-----:R-:W-:Y:S01]  /*0310*/  IMAD R2, R0, 0x40, R13 ;  /* 0x0000004000027824 */ /* 0x001fe200078e020d */
[----:B-1----:R-:W-:-:S06]  /*0320*/  ULEA UR4, UR5, UR4, 0x18 ;  /* 0x0000000405047291 */ /* 0x002fcc000f8ec0ff */
[----:B------:R-:W-:Y:S02]  /*0330*/  LEA R27, R2, UR4, 0x2 ;  /* 0x00000004021b7c11 */ /* 0x000fe4000f8e10ff */
[----:B------:R-:W-:Y:S02]  /*0340*/  LEA R2, R13, UR4, 0x2 ;  /* 0x000000040d027c11 */ /* 0x000fe4000f8e10ff */
[----:B------:R-:W-:Y:S01]  /*0350*/  LEA R0, R0, UR4, 0x8 ;  /* 0x0000000400007c11 */ /* 0x000fe2000f8e40ff */
[----:B------:R-:W-:Y:S01]  /*0360*/  UMOV UR4, 0x2000 ;  /* 0x0000200000047882 */ /* 0x000fe20000000000 */
[----:B--2---:R-:W-:Y:S04]  /*0370*/  STS [R27], R4 ;  /* 0x000000041b007388 */ /* 0x004fe80000000800 */
[----:B---3--:R-:W-:Y:S04]  /*0380*/  STS [R27+0x80], R8 ;  /* 0x000080081b007388 */ /* 0x008fe80000000800 */
[----:B----4-:R-:W-:Y:S04]  /*0390*/  STS [R27+0x4000], R6 ;  /* 0x004000061b007388 */ /* 0x010fe80000000800 */
        /* <DEDUP_REMOVED lines=21> */
[C---:B---3--:R-:W-:Y:S02]  /*04f0*/  VIADDMNMX R5, R6.reuse, R13, R5, PT ;  /* 0x0000000d06057246 */ /* 0x048fe40003800105 */
        /* <DEDUP_REMOVED lines=9> */
[----:B------:R-:W0:Y:S01]  /*0590*/  LDS.128 R4, [R0+0x10] ;  /* 0x0000100000047984 */ /* 0x000e220000000c00 */
[----:B------:R-:W-:-:S02]  /*05a0*/  VIADDMNMX R12, R26, R15, R12, PT ;  /* 0x0000000f1a0c7246 */ /* 0x000fc4000380010c */
[----:B------:R-:W-:Y:S01]  /*05b0*/  VIADDMNMX R16, R26, R19, R16, PT ;  /* 0x000000131a107246 */ /* 0x000fe20003800110 */
[----:B------:R-:W1:Y:S01]  /*05c0*/  LDS R3, [R2+0x4400] ;  /* 0x0044000002037984 */ /* 0x000e620000000800 */
[C---:B------:R-:W-:Y:S02]  /*05d0*/  VIADDMNMX R14, R24.reuse, R15, R14, PT ;  /* 0x0000000f180e7246 */ /* 0x040fe4000380010e */
[----:B------:R-:W-:Y:S01]  /*05e0*/  VIADDMNMX R18, R24, R19, R18, PT ;  /* 0x0000001318127246 */ /* 0x000fe20003800112 */
[----:B------:R-:W2:Y:S04]  /*05f0*/  LDS.128 R8, [R0+0x2010] ;  /* 0x0020100000087984 */ /* 0x000ea80000000c00 */
[----:B------:R-:W3:Y:S04]  /*0600*/  LDS R25, [R2+0x4600] ;  /* 0x0046000002197984 */ /* 0x000ee80000000800 */
[----:B------:R-:W4:Y:S04]  /*0610*/  LDS R15, [R2+0x4680] ;  /* 0x00468000020f7984 */ /* 0x000f280000000800 */
[----:B------:R-:W5:Y:S04]  /*0620*/  LDS R24, [R2+0x4700] ;  /* 0x0047000002187984 */ /* 0x000f680000000800 */
[----:B------:R-:W5:Y:S01]  /*0630*/  LDS R26, [R2+0x4780] ;  /* 0x00478000021a7984 */ /* 0x000f620000000800 */
[----:B0-----:R-:W-:-:S02]  /*0640*/  VIADDMNMX R14, R13, R4, R14, PT ;  /* 0x000000040d0e7246 */ /* 0x001fc4000380010e */
[C---:B-1----:R-:W-:Y:S02]  /*0650*/  VIADDMNMX R12, R3.reuse, R4, R12, PT ;  /* 0x00000004030c7246 */ /* 0x042fe4000380010c */
[CC--:B------:R-:W-:Y:S02]  /*0660*/  VIADDMNMX R14, R28.reuse, R5.reuse, R14, PT ;  /* 0x000000051c0e7246 */ /* 0x0c0fe4000380010e */
[-C--:B--2---:R-:W-:Y:S02]  /*0670*/  VIADDMNMX R16, R3, R8.reuse, R16, PT ;  /* 0x0000000803107246 */ /* 0x084fe40003800110 */
[----:B------:R-:W-:Y:S01]  /*0680*/  VIADDMNMX R18, R13, R8, R18, PT ;  /* 0x000000080d127246 */ /* 0x000fe20003800112 */
[----:B------:R-:W-:Y:S01]  /*0690*/  LDS R3, [R2+0x4800] ;  /* 0x0048000002037984 */ /* 0x000fe20000000800 */
[C---:B------:R-:W-:Y:S02]  /*06a0*/  VIADDMNMX R4, R17.reuse, R5, R12, PT ;  /* 0x0000000511047246 */ /* 0x040fe4000380010c */
[-C--:B------:R-:W-:Y:S01]  /*06b0*/  VIADDMNMX R8, R17, R9.reuse, R16, PT ;  /* 0x0000000911087246 */ /* 0x080fe20003800110 */
[----:B------:R-:W-:Y:S01]  /*06c0*/  LDS R5, [R2+0x4880] ;  /* 0x0048800002057984 */ /* 0x000fe20000000800 */
[----:B------:R-:W-:-:S02]  /*06d0*/  VIADDMNMX R18, R28, R9, R18, PT ;  /* 0x000000091c127246 */ /* 0x000fc40003800112 */
[C---:B---3--:R-:W-:Y:S01]  /*06e0*/  VIADDMNMX R4, R25.reuse, R6, R4, PT ;  /* 0x0000000619047246 */ /* 0x048fe20003800104 */
[----:B------:R-:W-:Y:S01]  /*06f0*/  LDS R9, [R2+0x4900] ;  /* 0x0049000002097984 */ /* 0x000fe20000000800 */
[----:B------:R-:W-:Y:S02]  /*0700*/  VIADDMNMX R8, R25, R10, R8, PT ;  /* 0x0000000a19087246 */ /* 0x000fe40003800108 */
[C---:B----4-:R-:W-:Y:S01]  /*0710*/  VIADDMNMX R6, R15.reuse, R6, R14, PT ;  /* 0x000000060f067246 */ /* 0x050fe2000380010e */
[----:B------:R-:W-:Y:S01]  /*0720*/  LDS R28, [R2+0x4980] ;  /* 0x00498000021c7984 */ /* 0x000fe20000000800 */
[----:B------:R-:W-:Y:S02]  /*0730*/  VIADDMNMX R10, R15, R10, R18, PT ;  /* 0x0000000a0f0a7246 */ /* 0x000fe40003800112 */
[-C--:B-----5:R-:W-:Y:S01]  /*0740*/  VIADDMNMX R4, R24, R7.reuse, R4, PT ;  /* 0x0000000718047246 */ /* 0x0a0fe20003800104 */
[----:B------:R-:W0:Y:S01]  /*0750*/  LDS.128 R12, [R0+0x20] ;  /* 0x00002000000c7984 */ /* 0x000e220000000c00 */
[----:B------:R-:W-:-:S02]  /*0760*/  VIADDMNMX R6, R26, R7, R6, PT ;  /* 0x000000071a067246 */ /* 0x000fc40003800106 */
[-C--:B------:R-:W-:Y:S01]  /*0770*/  VIADDMNMX R8, R24, R11.reuse, R8, PT ;  /* 0x0000000b18087246 */ /* 0x080fe20003800108 */
[----:B------:R-:W1:Y:S01]  /*0780*/  LDS.128 R16, [R0+0x2020] ;  /* 0x0020200000107984 */ /* 0x000e620000000c00 */
[----:B------:R-:W-:-:S03]  /*0790*/  VIADDMNMX R10, R26, R11, R10, PT ;  /* 0x0000000b1a0a7246 */ /* 0x000fc6000380010a */
[----:B------:R-:W2:Y:S04]  /*07a0*/  LDS R25, [R2+0x4a00] ;  /* 0x004a000002197984 */ /* 0x000ea80000000800 */
[----:B------:R-:W3:Y:S04]  /*07b0*/  LDS R7, [R2+0x4a80] ;  /* 0x004a800002077984 */ /* 0x000ee80000000800 */
[----:B------:R-:W4:Y:S04]  /*07c0*/  LDS R24, [R2+0x4b00] ;  /* 0x004b000002187984 */ /* 0x000f280000000800 */
[----:B------:R-:W5:Y:S01]  /*07d0*/  LDS R26, [R2+0x4b80] ;  /* 0x004b8000021a7984 */ /* 0x000f620000000800 */
[----:B0-----:R-:W-:-:S02]  /*07e0*/  VIADDMNMX R4, R3, R12, R4, PT ;  /* 0x0000000c03047246 */ /* 0x001fc40003800104 */
        /* <DEDUP_REMOVED lines=15> */
[----:B------:R-:W0:Y:S01]  /*08e0*/  LDS.128 R4, [R0+0x30] ;  /* 0x0000300000047984 */ /* 0x000e220000000c00 */
[----:B----4-:R-:W-:-:S02]  /*08f0*/  VIADDMNMX R12, R24, R15, R12, PT ;  /* 0x0000000f180c7246 */ /* 0x010fc4000380010c */
[----:B------:R-:W-:Y:S01]  /*0900*/  VIADDMNMX R25, R24, R19, R25, PT ;  /* 0x0000001318197246 */ /* 0x000fe20003800119 */
[----:B------:R1:W2:Y:S01]  /*0910*/  LDS.128 R8, [R0+0x2030] ;  /* 0x0020300000087984 */ /* 0x0002a20000000c00 */
[C---:B-----5:R-:W-:Y:S02]  /*0920*/  VIADDMNMX R14, R26.reuse, R15, R14, PT ;  /* 0x0000000f1a0e7246 */ /* 0x060fe4000380010e */
[----:B------:R-:W-:Y:S01]  /*0930*/  VIADDMNMX R19, R26, R19, R18, PT ;  /* 0x000000131a137246 */ /* 0x000fe20003800112 */
[----:B------:R-:W3:Y:S04]  /*0940*/  LDS R24, [R2+0x4d80] ;  /* 0x004d800002187984 */ /* 0x000ee80000000800 */
[----:B------:R-:W4:Y:S01]  /*0950*/  LDS R15, [R2+0x4e80] ;  /* 0x004e8000020f7984 */ /* 0x000f220000000800 */
[----:B-1----:R-:W-:-:S03]  /*0960*/  VIADD R0, R0, 0x2000 ;  /* 0x0000200000007836 */ /* 0x002fc60000000000 */
[----:B------:R-:W1:Y:S04]  /*0970*/  LDS R26, [R2+0x4f00] ;  /* 0x004f0000021a7984 */ /* 0x000e680000000800 */
[----:B------:R5:W1:Y:S02]  /*0980*/  LDS R18, [R2+0x4f80] ;  /* 0x004f800002127984 */ /* 0x000a640000000800 */
[----:B-----5:R-:W-:Y:S01]  /*0990*/  VIADD R2, R2, 0x6f80 ;  /* 0x00006f8002027836 */ /* 0x020fe20000000000 */
        /* <DEDUP_REMOVED lines=11> */
[----:B------:R-:W-:Y:S02]  /*0a50*/  VIADDMNMX R19, R15, R10, R19, PT ;  /* 0x0000000a0f137246 */ /* 0x000fe40003800113 */
[C---:B-1----:R-:W-:Y:S02]  /*0a60*/  VIADDMNMX R3, R26.reuse, R7, R12, PT ;  /* 0x000000071a037246 */ /* 0x042fe4000380010c */
[----:B------:R-:W-:Y:S02]  /*0a70*/  VIADDMNMX R5, R26, R11, R25, PT ;  /* 0x0000000b1a057246 */ /* 0x000fe40003800119 */
[----:B------:R-:W-:-:S02]  /*0a80*/  VIADDMNMX R7, R18, R7, R14, PT ;  /* 0x0000000712077246 */ /* 0x000fc4000380010e */
[----:B------:R-:W-:-:S07]  /*0a90*/  VIADDMNMX R11, R18, R11, R19, PT ;  /* 0x0000000b120b7246 */ /* 0x000fce0003800113 */
.L_x_2:
        /* <DEDUP_REMOVED lines=323> */
.L_x_3:
        /* <DEDUP_REMOVED lines=11> */
.L_x_7:


//--------------------- .text._Z6phase1iiPii      --------------------------
	.section	.text._Z6phase1iiPii,"ax",@progbits
	.align	128
        .global         _Z6phase1iiPii
        .type           _Z6phase1iiPii,@function
        .size           _Z6phase1iiPii,(.L_x_8 - _Z6phase1iiPii)
        .other          _Z6phase1iiPii,@"STO_CUDA_ENTRY STV_DEFAULT"
_Z6phase1iiPii:
.text._Z6phase1iiPii:
[----:B------:R-:W-:Y:S01]  /*0000*/  LDC R1, c[0x0][0x37c] ;  /* 0x0000df00ff017b82 */ /* 0x000fe20000000800 */
[----:B------:R-:W0:Y:S07]  /*0010*/  S2R R0, SR_TID.Y ;  /* 0x0000000000007919 */ /* 0x000e2e0000002200 */
[----:B------:R-:W0:Y:S01]  /*0020*/  LDC R3, c[0x0][0x384] ;  /* 0x0000e100ff037b82 */ /* 0x000e220000000800 */
[----:B------:R-:W1:Y:S01]  /*0030*/  LDCU.64 UR6, c[0x0][0x358] ;  /* 0x00006b00ff0677ac */ /* 0x000e620008000a00 */
[----:B------:R-:W2:Y:S06]  /*0040*/  S2R R7, SR_TID.X ;  /* 0x0000000000077919 */ /* 0x000eac0000002100 */
[----:B------:R-:W3:Y:S08]  /*0050*/  LDC R6, c[0x0][0x390] ;  /* 0x0000e400ff067b82 */ /* 0x000ef00000000800 */
[----:B------:R-:W4:Y:S01]  /*0060*/  LDC.64 R4, c[0x0][0x388] ;  /* 0x0000e200ff047b82 */ /* 0x000f220000000a00 */
[----:B0-----:R-:W-:-:S02]  /*0070*/  IMAD R2, R3, 0x40, R0 ;  /* 0x0000004003027824 */ /* 0x001fc400078e0200 */
[----:B--2---:R-:W-:-:S04]  /*0080*/  IMAD R3, R3, 0x40, R7 ;  /* 0x0000004003037824 */ /* 0x004fc800078e0207 */
[----:B---3--:R-:W-:-:S04]  /*0090*/  IMAD R3, R2, R6, R3 ;  /* 0x0000000602037224 */ /* 0x008fc800078e0203 */
[----:B------:R-:W-:Y:S02]  /*00a0*/  IMAD R9, R6, 0x20, R3 ;  /* 0x0000002006097824 */ /* 0x000fe400078e0203 */
[----:B----4-:R-:W-:-:S04]  /*00b0*/  IMAD.WIDE R2, R3, 0x4, R4 ;  /* 0x0000000403027825 */ /* 0x010fc800078e0204 */
[----:B------:R-:W-:Y:S01]  /*00c0*/  IMAD.WIDE R4, R9, 0x4, R4 ;  /* 0x0000000409047825 */ /* 0x000fe200078e0204 */
[----:B-1----:R-:W2:Y:S04]  /*00d0*/  LDG.E R11, desc[UR6][R2.64] ;  /* 0x00000006020b7981 */ /* 0x002ea8000c1e1900 */
[----:B------:R-:W3:Y:S04]  /*00e0*/  LDG.E R13, desc[UR6][R4.64] ;  /* 0x00000006040d7981 */ /* 0x000ee8000c1e1900 */
[----:B------:R-:W4:Y:S04]  /*00f0*/  LDG.E R15, desc[UR6][R2.64+0x80] ;  /* 0x00008006020f7981 */ /* 0x000f28000c1e1900 */
[----:B------:R-:W5:Y:S01]  /*0100*/  LDG.E R17, desc[UR6][R4.64+0x80] ;  /* 0x0000800604117981 */ /* 0x000f62000c1e1900 */
[----:B------:R-:W0:Y:S01]  /*0110*/  S2UR UR5, SR_CgaCtaId ;  /* 0x00000000000579c3 */ /* 0x000e220000008800 */
[----:B------:R-:W-:Y:S01]  /*0120*/  UMOV UR4, 0x400 ;  /* 0x0000040000047882 */ /* 0x000fe20000000000 */
[----:B------:R-:W-:Y:S01]  /*0130*/  IMAD R6, R0, 0x40, R7 ;  /* 0x0000004000067824 */ /* 0x000fe200078e0207 */
[----:B0-----:R-:W-:-:S06]  /*0140*/  ULEA UR4, UR5, UR4, 0x18 ;  /* 0x0000000405047291 */ /* 0x001fcc000f8ec0ff */
[----:B------:R-:W-:Y:S02]  /*0150*/  LEA R6, R6, UR4, 0x2 ;  /* 0x0000000406067c11 */ /* 0x000fe4000f8e10ff */
[----:B------:R-:W-:Y:S02]  /*0160*/  LEA R8, R0, UR4, 0x8 ;  /* 0x0000000400087c11 */ /* 0x000fe4000f8e40ff */
[----:B------:R-:W-:Y:S01]  /*0170*/  LEA R9, R7, UR4, 0x2 ;  /* 0x0000000407097c11 */ /* 0x000fe2000f8e10ff */
[----:B--2---:R-:W-:Y:S04]  /*0180*/  STS [R6], R11 ;  /* 0x0000000b06007388 */ /* 0x004fe80000000800 */
[----:B---3--:R-:W-:Y:S04]  /*0190*/  STS [R6+0x2000], R13 ;  /* 0x0020000d06007388 */ /* 0x008fe80000000800 */
[----:B----4-:R-:W-:Y:S04]  /*01a0*/  STS [R6+0x80], R15 ;  /* 0x0000800f06007388 */ /* 0x010fe80000000800 */
[----:B-----5:R-:W-:Y:S01]  /*01b0*/  STS [R6+0x2080], R17 ;  /* 0x0020801106007388 */ /* 0x020fe20000000800 */
[----:B------:R-:W-:Y:S06]  /*01c0*/  BAR.SYNC.DEFER_BLOCKING 0x0 ;  /* 0x0000000000007b1d */ /* 0x000fec0000010000 */
[----:B------:R-:W-:Y:S04]  /*01d0*/  LDS R10, [R6] ;  /* 0x00000000060a7984 */ /* 0x000fe80000000800 */
[----:B------:R-:W-:Y:S04]  /*01e0*/  LDS R19, [R8] ;  /* 0x0000000008137984 */ /* 0x000fe80000000800 */
[----:B------:R-:W0:Y:S02]  /*01f0*/  LDS R12, [R9] ;  /* 0x00000000090c7984 */ /* 0x000e240000000800 */
[----:B0-----:R-:W-:-:S02]  /*0200*/  VIADDMNMX R19, R12, R19, R10, PT ;  /* 0x000000130c137246 */ /* 0x001fc4000380010a */
[----:B------:R-:W-:Y:S04]  /*0210*/  LDS R10, [R6+0x2000] ;  /* 0x00200000060a7984 */ /* 0x000fe80000000800 */
[----:B------:R-:W-:Y:S04]  /*0220*/  STS [R6], R19 ;  /* 0x0000001306007388 */ /* 0x000fe80000000800 */
[----:B------:R-:W-:Y:S04]  /*0230*/  LDS R11, [R8+0x2000] ;  /* 0x00200000080b7984 */ /* 0x000fe80000000800 */
[----:B------:R-:W0:Y:S02]  /*0240*/  LDS R12, [R9] ;  /* 0x00000000090c7984 */ /* 0x000e240000000800 */
[----:B0-----:R-:W-:-:S02]  /*0250*/  VIADDMNMX R11, R12, R11, R10, PT ;  /* 0x0000000b0c0b7246 */ /* 0x001fc4000380010a */
[----:B------:R-:W-:Y:S04]  /*0260*/  LDS R10, [R6+0x80] ;  /* 0x00008000060a7984 */ /* 0x000fe80000000800 */
[----:B------:R-:W-:Y:S04]  /*0270*/  STS [R6+0x2000], R11 ;  /* 0x0020000b06007388 */ /* 0x000fe80000000800 */
[----:B------:R-:W-:Y:S04]  /*0280*/  LDS R13, [R8] ;  /* 0x00000000080d7984 */ /* 0x000fe80000000800 */
[----:B------:R-:W0:Y:S02]  /*0290*/  LDS R12, [R9+0x80] ;  /* 0x00008000090c7984 */ /* 0x000e240000000800 */
[----:B0-----:R-:W-:-:S02]  /*02a0*/  VIADDMNMX R13, R12, R13, R10, PT ;  /* 0x0000000d0c0d7246 */ /* 0x001fc4000380010a */
[----:B------:R-:W-:Y:S04]  /*02b0*/  LDS R10, [R6+0x2080] ;  /* 0x00208000060a7984 */ /* 0x000fe80000000800 */
[----:B------:R-:W-:Y:S04]  /*02c0*/  STS [R6+0x80], R13 ;  /* 0x0000800d06007388 */ /* 0x000fe80000000800 */
[----:B------:R-:W-:Y:S04]  /*02d0*/  LDS R15, [R8+0x2000] ;  /* 0x00200000080f7984 */ /* 0x000fe80000000800 */
[----:B------:R-:W0:Y:S02]  /*02e0*/  LDS R12, [R9+0x80] ;  /* 0x00008000090c7984 */ /* 0x000e240000000800 */
[----:B0-----:R-:W-:-:S05]  /*02f0*/  VIADDMNMX R15, R12, R15, R10, PT ;  /* 0x0000000f0c0f7246 */ /* 0x001fca000380010a */
[----:B------:R-:W-:Y:S01]  /*0300*/  STS [R6+0x2080], R15 ;  /* 0x0020800f06007388 */ /* 0x000fe20000000800 */
[----:B------:R-:W-:Y:S06]  /*0310*/  BAR.SYNC.DEFER_BLOCKING 0x0 ;  /* 0x0000000000007b1d */ /* 0x000fec0000010000 */
[----:B------:R-:W-:Y:S04]  /*0320*/  LDS R10, [R6] ;  /* 0x00000000060a7984 */ /* 0x000fe80000000800 */
[----:B------:R-:W-:Y:S04]  /*0330*/  LDS R11, [R8+0x4] ;  /* 0x00000400080b7984 */ /* 0x000fe80000000800 */
[----:B------:R-:W0:Y:S02]  /*0340*/  LDS R12, [R9+0x100] ;  /* 0x00010000090c7984 */ /* 0x000e240000000800 */
[----:B0-----:R-:W-:-:S02]  /*0350*/  VIADDMNMX R11, R12, R11, R10, PT ;  /* 0x0000000b0c0b7246 */ /* 0x001fc4000380010a */
[----:B------:R-:W-:Y:S04]  /*0360*/  LDS R10, [R6+0x2000] ;  /* 0x00200000060a7984 */ /* 0x000fe80000000800 */
[----:B------:R-:W-:Y:S04]  /*0370*/  STS [R6], R11 ;  /* 0x0000000b06007388 */ /* 0x000fe80000000800 */
[----:B------:R-:W-:Y:S04]  /*0380*/  LDS R13, [R8+0x2004] ;  /* 0x00200400080d7984 */ /* 0x000fe80000000800 */
[----:B------:R-:W0:Y:S02]  /*0390*/  LDS R12, [R9+0x100] ;  /* 0x00010000090c7984 */ /* 0x000e240000000800 */
[----:B0-----:R-:W-:-:S02]  /*03a0*/  VIADDMNMX R13, R12, R13, R10, PT ;  /* 0x0000000d0c0d7246 */ /* 0x001fc4000380010a */
[----:B------:R-:W-:Y:S04]  /*03b0*/  LDS R10, [R6+0x80] ;  /* 0x00008000060a7984 */ /* 0x000fe80000000800 */
[----:B------:R-:W-:Y:S04]  /*03c0*/  STS [R6+0x2000], R13 ;  /* 0x0020000d06007388 */ /* 0x000fe80000000800 */
[----:B------:R-:W-:Y:S04]  /*03d0*/  LDS R15, [R8+0x4] ;  /* 0x00000400080f7984 */ /* 0x000fe80000000800 */
        /* <DEDUP_REMOVED lines=292> */
[----:B------:R0:W-:Y:S04]  /*1620*/  STS [R6+0x2000], R11 ;  /* 0x0020000b06007388 */ /* 0x0001e80000000800 */
[----:B------:R-:W-:Y:S04]  /*1630*/  LDS R13, [R8+0x3c] ;  /* 0x00003c00080d7984 */ /* 0x000fe80000000800 */
[----:B------:R-:W1:Y:S01]  /*1640*/  LDS R12, [R9+0xf80] ;  /* 0x000f8000090c7984 */ /* 0x000e620000000800 */
[----:B0-----:R-:W-:Y:S01]  /*1650*/  IMAD.MOV.U32 R11, RZ, RZ, R9 ;  /* 0x000000ffff0b7224 */ /* 0x001fe200078e0009 */
[----:B-1----:R-:W-:-:S02]  /*1660*/  VIADDMNMX R13, R12, R13, R10, PT ;  /* 0x0000000d0c0d7246 */ /* 0x002fc4000380010a */
[----:B------:R-:W-:Y:S04]  /*1670*/  LDS R10, [R6+0x2080] ;  /* 0x00208000060a7984 */ /* 0x000fe80000000800 */
[----:B------:R-:W-:Y:S04]  /*1680*/  STS [R6+0x80], R13 ;  /* 0x0000800d06007388 */ /* 0x000fe80000000800 */
[----:B------:R-:W-:Y:S04]  /*1690*/  LDS R15, [R8+0x203c] ;  /* 0x00203c00080f7984 */ /* 0x000fe80000000800 */
[----:B------:R-:W0:Y:S02]  /*16a0*/  LDS R12, [R9+0xf80] ;  /* 0x000f8000090c7984 */ /* 0x000e240000000800 */
[----:B0-----:R-:W-:Y:S01]  /*16b0*/  VIADDMNMX R15, R12, R15, R10, PT ;  /* 0x0000000f0c0f7246 */ /* 0x001fe2000380010a */
[----:B------:R-:W-:-:S04]  /*16c0*/  IMAD.MOV.U32 R10, RZ, RZ, RZ ;  /* 0x000000ffff0a7224 */ /* 0x000fc800078e00ff */
[----:B------:R0:W-:Y:S01]  /*16d0*/  STS [R6+0x2080], R15 ;  /* 0x0020800f06007388 */ /* 0x0001e20000000800 */
[----:B------:R-:W-:Y:S06]  /*16e0*/  BAR.SYNC.DEFER_BLOCKING 0x0 ;  /* 0x0000000000007b1d */ /* 0x000fec0000010000 */
.L_x_4:
[----:B------:R-:W-:Y:S01]  /*16f0*/  LDS R9, [R6] ;  /* 0x0000000006097984 */ /* 0x000fe20000000800 */
[----:B------:R-:W-:-:S03]  /*1700*/  VIADD R10, R10, 0x30 ;  /* 0x000000300a0a7836 */ /* 0x000fc60000000000 */
[----:B------:R-:W-:Y:S01]  /*1710*/  LDS R12, [R8+0x40] ;  /* 0x00004000080c7984 */ /* 0x000fe20000000800 */
[----:B------:R-:W-:Y:S01]  /*1720*/  IMAD R16, R0, 0x40, R10 ;  /* 0x0000004000107824 */ /* 0x000fe200078e020a */
[----:B------:R-:W-:Y:S02]  /*1730*/  ISETP.NE.AND P0, PT, R10, 0x30, PT ;  /* 0x000000300a00780c */ /* 0x000fe40003f05270 */
[----:B-1----:R-:W1:Y:S02]  /*1740*/  LDS R13, [R11+0x1000] ;  /* 0x001000000b0d7984 */ /* 0x002e640000000800 */
[----:B-1----:R-:W-:Y:S02]  /*1750*/  VIADDMNMX R9, R13, R12, R9, PT ;  /* 0x0000000c0d097246 */ /* 0x002fe40003800109 */
[----:B------:R-:W-:Y:S04]  /*1760*/  LDS R12, [R6+0x2000] ;  /* 0x00200000060c7984 */ /* 0x000fe80000000800 */
[----:B------:R-:W-:Y:S04]  /*1770*/  STS [R6], R9 ;  /* 0x0000000906007388 */ /* 0x000fe80000000800 */
[----:B------:R-:W-:Y:S04]  /*1780*/  LDS R13, [R8+0x2040] ;  /* 0x00204000080d7984 */ /* 0x000fe80000000800 */
[----:B------:R-:W1:Y:S02]  /*1790*/  LDS R14, [R11+0x1000] ;  /* 0x001000000b0e7984 */ /* 0x000e640000000800 */
[----:B-1----:R-:W-:-:S02]  /*17a0*/  VIADDMNMX R13, R14, R13, R12, PT ;  /* 0x0000000d0e0d7246 */ /* 0x002fc4000380010c */
[----:B------:R-:W-:Y:S04]  /*17b0*/  LDS R12, [R6+0x80] ;  /* 0x00008000060c7984 */ /* 0x000fe80000000800 */
[----:B------:R-:W-:Y:S04]  /*17c0*/  STS [R6+0x2000], R13 ;  /* 0x0020000d06007388 */ /* 0x000fe80000000800 */
[----:B0-----:R-:W-:Y:S04]  /*17d0*/  LDS R15, [R8+0x40] ;  /* 0x00004000080f7984 */ /* 0x001fe80000000800 */
        /* <DEDUP_REMOVED lines=11> */
[----:B------:R-:W0:Y:S04]  /*1890*/  LDS R14, [R11+0x1100] ;  /* 0x001100000b0e7984 */ /* 0x000e280000000800 */
[----:B------:R-:W-:Y:S01]  /*18a0*/  LDS R9, [R6+0x80] ;  /* 0x0000800006097984 */ /* 0x000fe20000000800 */
[----:B0-----:R-:W-:-:S03]  /*18b0*/  VIADDMNMX R13, R14, R13, R12, PT ;  /* 0x0000000d0e0d7246 */ /* 0x001fc6000380010c */
[----:B------:R-:W-:Y:S04]  /*18c0*/  LDS R12, [R6+0x2000] ;  /* 0x00200000060c7984 */ /* 0x000fe80000000800 */
[----:B------:R-:W-:Y:S04]  /*18d0*/  STS [R6], R13 ;  /* 0x0000000d06007388 */ /* 0x000fe80000000800 */
[----:B------:R-:W-:Y:S04]  /*18e0*/  LDS R15, [R8+0x2044] ;  /* 0x00204400080f7984 */ /* 0x000fe80000000800 */
[----:B------:R-:W0:Y:S02]  /*18f0*/  LDS R14, [R11+0x1100] ;  /* 0x001100000b0e7984 */ /* 0x000e240000000800 */
[----:B0-----:R-:W-:-:S05]  /*1900*/  VIADDMNMX R15, R14, R15, R12, PT ;  /* 0x0000000f0e0f7246 */ /* 0x001fca000380010c */
        /* <DEDUP_REMOVED lines=633> */
[----:B0-----:R-:W-:Y:S01]  /*40a0*/  VIADDMNMX R17, R14, R12, R9, PT ;  /* 0x0000000c0e117246 */ /* 0x001fe20003800109 */
[----:B------:R-:W-:Y:S01]  /*40b0*/  IMAD R14, R10, 0x40, R7 ;  /* 0x000000400a0e7824 */ /* 0x000fe200078e0207 */
[----:B------:R-:W-:Y:S04]  /*40c0*/  LDS R9, [R6+0x2080] ;  /* 0x0020800006097984 */ /* 0x000fe80000000800 */
[----:B------:R-:W-:Y:S04]  /*40d0*/  STS [R6+0x80], R17 ;  /* 0x0000801106007388 */ /* 0x000fe80000000800 */
[----:B------:R-:W-:Y:S04]  /*40e0*/  LDS R12, [R8+0x20bc] ;  /* 0x0020bc00080c7984 */ /* 0x000fe80000000800 */
[----:B------:R-:W0:Y:S02]  /*40f0*/  LDS R13, [R11+0x2f80] ;  /* 0x002f80000b0d7984 */ /* 0x000e240000000800 */
[----:B0-----:R-:W-:-:S02]  /*4100*/  VIADDMNMX R13, R13, R12, R9, PT ;  /* 0x0000000c0d0d7246 */ /* 0x001fc40003800109 */
[----:B------:R-:W-:Y:S02]  /*4110*/  LEA R9, R14, UR4, 0x2 ;  /* 0x000000040e097c11 */ /* 0x000fe4000f8e10ff */
[----:B------:R-:W-:Y:S01]  /*4120*/  LEA R12, R16, UR4, 0x2 ;  /* 0x00000004100c7c11 */ /* 0x000fe2000f8e10ff */
[----:B------:R-:W-:Y:S01]  /*4130*/  STS [R6+0x2080], R13 ;  /* 0x0020800d06007388 */ /* 0x000fe20000000800 */
        /* <DEDUP_REMOVED lines=334> */
[----:B0-----:R-:W-:Y:S01]  /*5620*/  VIADDMNMX R17, R14, R11, R8, PT ;  /* 0x0000000b0e117246 */ /* 0x001fe20003800108 */
[----:B------:R-:W-:-:S02]  /*5630*/  IMAD.MOV.U32 R8, RZ, RZ, R12 ;  /* 0x000000ffff087224 */ /* 0x000fc400078e000c */
[----:B------:R-:W-:Y:S02]  /*5640*/  IMAD.MOV.U32 R11, RZ, RZ, R9 ;  /* 0x000000ffff0b7224 */ /* 0x000fe400078e0009 */
[----:B------:R1:W-:Y:S01]  /*5650*/  STS [R6+0x2080], R17 ;  /* 0x0020801106007388 */ /* 0x0003e20000000800 */
[----:B------:R-:W-:Y:S06]  /*5660*/  BAR.SYNC.DEFER_BLOCKING 0x0 ;  /* 0x0000000000007b1d */ /* 0x000fec0000010000 */
[----:B------:R-:W-:Y:S05]  /*5670*/  @P0 BRA `(.L_x_4) ;  /* 0xffffffc0001c0947 */ /* 0x000fea000383ffff */
[----:B------:R-:W0:Y:S04]  /*5680*/  LDS R7, [R6] ;  /* 0x0000000006077984 */ /* 0x000e280000000800 */
[----:B------:R-:W2:Y:S04]  /*5690*/  LDS R9, [R6+0x2000] ;  /* 0x0020000006097984 */ /* 0x000ea80000000800 */
[----:B------:R-:W3:Y:S04]  /*56a0*/  LDS R11, [R6+0x80] ;  /* 0x00008000060b7984 */ /* 0x000ee80000000800 */
[----:B------:R-:W4:Y:S04]  /*56b0*/  LDS R13, [R6+0x2080] ;  /* 0x00208000060d7984 */ /* 0x000f280000000800 */
[----:B0-----:R-:W-:Y:S04]  /*56c0*/  STG.E desc[UR6][R2.64], R7 ;  /* 0x0000000702007986 */ /* 0x001fe8000c101906 */
[----:B--2---:R-:W-:Y:S04]  /*56d0*/  STG.E desc[UR6][R4.64], R9 ;  /* 0x0000000904007986 */ /* 0x004fe8000c101906 */
[----:B---3--:R-:W-:Y:S04]  /*56e0*/  STG.E desc[UR6][R2.64+0x80], R11 ;  /* 0x0000800b02007986 */ /* 0x008fe8000c101906 */
[----:B----4-:R-:W-:Y:S01]  /*56f0*/  STG.E desc[UR6][R4.64+0x80], R13 ;  /* 0x0000800d04007986 */ /* 0x010fe2000c101906 */
[----:B------:R-:W-:Y:S05]  /*5700*/  EXIT ;  /* 0x000000000000794d */ /* 0x000fea0003800000 */
.L_x_5:
        /* <DEDUP_REMOVED lines=15> */
.L_x_8:


//--------------------- .nv.shared._Z6phase3iiPiii --------------------------
	.section	.nv.shared._Z6phase3iiPiii,"aw",@nobits
	.sectionflags	@""
	.align	4
.nv.shared._Z6phase3iiPiii:
	.zero		33792


//--------------------- .nv.shared.reserved.0     --------------------------
	.section	.nv.shared.reserved.0,"aw",@nobits
	.weak		__nv_reservedSMEM_offset_0_alias
	.size		__nv_reservedSMEM_offset_0_alias, 0, 64
	.other		__nv_reservedSMEM_offset_0_alias,@"STO_CUDA_RESERVED_SHARED STV_DEFAULT"
__nv_reservedSMEM_offset_0_alias:
	.zero		0
	.zero		64


//--------------------- .nv.shared._Z6phase2iiPii --------------------------
	.section	.nv.shared._Z6phase2iiPii,"aw",@nobits
	.sectionflags	@""
	.align	4
.nv.shared._Z6phase2iiPii:
	.zero		33792


//--------------------- .nv.shared._Z6phase1iiPii --------------------------
	.section	.nv.shared._Z6phase1iiPii,"aw",@nobits
	.sectionflags	@""
	.align	4
.nv.shared._Z6phase1iiPii:
	.zero		17408


//--------------------- .nv.constant0._Z6phase3iiPiii --------------------------
	.section	.nv.constant0._Z6phase3iiPiii,"a",@progbits
	.sectionflags	@""
	.align	4
.nv.constant0._Z6phase3iiPiii:
	.zero		920


//--------------------- .nv.constant0._Z6phase2iiPii --------------------------
	.section	.nv.constant0._Z6phase2iiPii,"a",@progbits
	.sectionflags	@""
	.align	4
.nv.constant0._Z6phase2iiPii:
	.zero		916


//--------------------- .nv.constant0._Z6phase1iiPii --------------------------
	.section	.nv.constant0._Z6phase1iiPii,"a",@progbits
	.sectionflags	@""
	.align	4
.nv.constant0._Z6phase1iiPii:
	.zero		916


//--------------------- SYMBOLS --------------------------

	.type		.nv.reservedSmem.offset0,@object
	.size		.nv.reservedSmem.offset0,0x4
	.type		.nv.reservedSmem.cap,@object
	.size		.nv.reservedSmem.cap,0x4
